//
// Generated by NVIDIA NVVM Compiler
//
// Compiler Build ID: CL-36424714
// Cuda compilation tools, release 13.0, V13.0.88
// Based on NVVM 20.0.0
//

.version 9.0
.target sm_100
.address_size 64

	// .globl	_Z10copyKernelPhS_ii

.visible .entry _Z10copyKernelPhS_ii(
	.param .u64 .ptr .align 1 _Z10copyKernelPhS_ii_param_0,
	.param .u64 .ptr .align 1 _Z10copyKernelPhS_ii_param_1,
	.param .u32 _Z10copyKernelPhS_ii_param_2,
	.param .u32 _Z10copyKernelPhS_ii_param_3
)
{
	.reg .pred 	%p<2>;
	.reg .b16 	%rs<4>;
	.reg .b32 	%r<9>;
	.reg .b64 	%rd<14>;

	ld.param.u64 	%rd1, [_Z10copyKernelPhS_ii_param_0];
	ld.param.u64 	%rd2, [_Z10copyKernelPhS_ii_param_1];
	ld.param.u32 	%r2, [_Z10copyKernelPhS_ii_param_2];
	ld.param.u32 	%r3, [_Z10copyKernelPhS_ii_param_3];
	mov.u32 	%r4, %ctaid.x;
	mov.u32 	%r5, %ntid.x;
	mov.u32 	%r6, %tid.x;
	mad.lo.s32 	%r1, %r4, %r5, %r6;
	setp.ge.s32 	%p1, %r1, %r3;
	@%p1 bra 	$L__BB0_2;
	cvta.to.global.u64 	%rd3, %rd1;
	cvta.to.global.u64 	%rd4, %rd2;
	cvt.s64.s32 	%rd5, %r1;
	add.s64 	%rd6, %rd3, %rd5;
	ld.global.u8 	%rs1, [%rd6];
	mul.lo.s32 	%r7, %r2, %r3;
	mad.lo.s32 	%r8, %r7, 3, %r1;
	cvt.s64.s32 	%rd7, %r8;
	add.s64 	%rd8, %rd4, %rd7;
	st.global.u8 	[%rd8], %rs1;
	cvt.s64.s32 	%rd9, %r3;
	add.s64 	%rd10, %rd6, %rd9;
	ld.global.u8 	%rs2, [%rd10];
	add.s64 	%rd11, %rd8, %rd9;
	st.global.u8 	[%rd11], %rs2;
	add.s64 	%rd12, %rd10, %rd9;
	ld.global.u8 	%rs3, [%rd12];
	add.s64 	%rd13, %rd11, %rd9;
	st.global.u8 	[%rd13], %rs3;
$L__BB0_2:
	ret;

}
	// .globl	_Z15copyKernelAlignPhS_iiii
.visible .entry _Z15copyKernelAlignPhS_iiii(
	.param .u64 .ptr .align 1 _Z15copyKernelAlignPhS_iiii_param_0,
	.param .u64 .ptr .align 1 _Z15copyKernelAlignPhS_iiii_param_1,
	.param .u32 _Z15copyKernelAlignPhS_iiii_param_2,
	.param .u32 _Z15copyKernelAlignPhS_iiii_param_3,
	.param .u32 _Z15copyKernelAlignPhS_iiii_param_4,
	.param .u32 _Z15copyKernelAlignPhS_iiii_param_5
)
{
	.reg .pred 	%p<3>;
	.reg .b16 	%rs<2>;
	.reg .b32 	%r<18>;
	.reg .b64 	%rd<9>;

	ld.param.u64 	%rd1, [_Z15copyKernelAlignPhS_iiii_param_0];
	ld.param.u64 	%rd2, [_Z15copyKernelAlignPhS_iiii_param_1];
	ld.param.u32 	%r5, [_Z15copyKernelAlignPhS_iiii_param_2];
	ld.param.u32 	%r7, [_Z15copyKernelAlignPhS_iiii_param_3];
	ld.param.u32 	%r6, [_Z15copyKernelAlignPhS_iiii_param_4];
	ld.param.u32 	%r8, [_Z15copyKernelAlignPhS_iiii_param_5];
	mov.u32 	%r9, %ctaid.x;
	mov.u32 	%r10, %ntid.x;
	mov.u32 	%r11, %tid.x;
	mad.lo.s32 	%r1, %r9, %r10, %r11;
	mul.lo.s32 	%r2, %r7, 3;
	add.s32 	%r3, %r8, %r2;
	mul.lo.s32 	%r12, %r3, %r6;
	setp.ge.s32 	%p1, %r1, %r12;
	@%p1 bra 	$L__BB1_3;
	rem.s32 	%r4, %r1, %r3;
	setp.ge.s32 	%p2, %r4, %r2;
	@%p2 bra 	$L__BB1_3;
	div.s32 	%r13, %r1, %r3;
	mad.lo.s32 	%r14, %r13, %r3, %r4;
	cvt.s64.s32 	%rd3, %r14;
	cvta.to.global.u64 	%rd4, %rd1;
	add.s64 	%rd5, %rd4, %rd3;
	ld.global.u8 	%rs1, [%rd5];
	mul.lo.s32 	%r15, %r2, %r5;
	mad.lo.s32 	%r16, %r15, %r6, %r4;
	mad.lo.s32 	%r17, %r13, %r2, %r16;
	cvt.s64.s32 	%rd6, %r17;
	cvta.to.global.u64 	%rd7, %rd2;
	add.s64 	%rd8, %rd7, %rd6;
	st.global.u8 	[%rd8], %rs1;
$L__BB1_3:
	ret;

}
	// .globl	_Z12copyKernelD2PhS_ii
.visible .entry _Z12copyKernelD2PhS_ii(
	.param .u64 .ptr .align 1 _Z12copyKernelD2PhS_ii_param_0,
	.param .u64 .ptr .align 1 _Z12copyKernelD2PhS_ii_param_1,
	.param .u32 _Z12copyKernelD2PhS_ii_param_2,
	.param .u32 _Z12copyKernelD2PhS_ii_param_3
)
{
	.reg .pred 	%p<2>;
	.reg .b16 	%rs<4>;
	.reg .b32 	%r<9>;
	.reg .b64 	%rd<14>;

	ld.param.u64 	%rd1, [_Z12copyKernelD2PhS_ii_param_0];
	ld.param.u64 	%rd2, [_Z12copyKernelD2PhS_ii_param_1];
	ld.param.u32 	%r2, [_Z12copyKernelD2PhS_ii_param_2];
	ld.param.u32 	%r3, [_Z12copyKernelD2PhS_ii_param_3];
	mov.u32 	%r4, %ctaid.x;
	mov.u32 	%r5, %ntid.x;
	mov.u32 	%r6, %tid.x;
	mad.lo.s32 	%r1, %r4, %r5, %r6;
	setp.ge.s32 	%p1, %r1, %r3;
	@%p1 bra 	$L__BB2_2;
	cvta.to.global.u64 	%rd3, %rd1;
	cvta.to.global.u64 	%rd4, %rd2;
	cvt.s64.s32 	%rd5, %r1;
	add.s64 	%rd6, %rd3, %rd5;
	ld.global.u8 	%rs1, [%rd6];
	mul.lo.s32 	%r7, %r2, %r3;
	mad.lo.s32 	%r8, %r7, 3, %r1;
	cvt.s64.s32 	%rd7, %r8;
	add.s64 	%rd8, %rd4, %rd7;
	st.global.u8 	[%rd8], %rs1;
	cvt.s64.s32 	%rd9, %r3;
	add.s64 	%rd10, %rd6, %rd9;
	ld.global.u8 	%rs2, [%rd10];
	add.s64 	%rd11, %rd8, %rd9;
	st.global.u8 	[%rd11], %rs2;
	add.s64 	%rd12, %rd10, %rd9;
	ld.global.u8 	%rs3, [%rd12];
	add.s64 	%rd13, %rd11, %rd9;
	st.global.u8 	[%rd13], %rs3;
$L__BB2_2:
	ret;

}
	// .globl	_Z11resizKernelPhPfS0_iiiifff
.visible .entry _Z11resizKernelPhPfS0_iiiifff(
	.param .u64 .ptr .align 1 _Z11resizKernelPhPfS0_iiiifff_param_0,
	.param .u64 .ptr .align 1 _Z11resizKernelPhPfS0_iiiifff_param_1,
	.param .u64 .ptr .align 1 _Z11resizKernelPhPfS0_iiiifff_param_2,
	.param .u32 _Z11resizKernelPhPfS0_iiiifff_param_3,
	.param .u32 _Z11resizKernelPhPfS0_iiiifff_param_4,
	.param .u32 _Z11resizKernelPhPfS0_iiiifff_param_5,
	.param .u32 _Z11resizKernelPhPfS0_iiiifff_param_6,
	.param .f32 _Z11resizKernelPhPfS0_iiiifff_param_7,
	.param .f32 _Z11resizKernelPhPfS0_iiiifff_param_8,
	.param .f32 _Z11resizKernelPhPfS0_iiiifff_param_9
)
{
	.reg .pred 	%p<18>;
	.reg .b16 	%rs<7>;
	.reg .b32 	%r<55>;
	.reg .b32 	%f<63>;
	.reg .b64 	%rd<24>;

	ld.param.u64 	%rd2, [_Z11resizKernelPhPfS0_iiiifff_param_1];
	ld.param.u64 	%rd3, [_Z11resizKernelPhPfS0_iiiifff_param_2];
	ld.param.u32 	%r5, [_Z11resizKernelPhPfS0_iiiifff_param_3];
	ld.param.u32 	%r6, [_Z11resizKernelPhPfS0_iiiifff_param_4];
	ld.param.u32 	%r7, [_Z11resizKernelPhPfS0_iiiifff_param_5];
	ld.param.u32 	%r8, [_Z11resizKernelPhPfS0_iiiifff_param_6];
	ld.param.f32 	%f1, [_Z11resizKernelPhPfS0_iiiifff_param_7];
	ld.param.f32 	%f2, [_Z11resizKernelPhPfS0_iiiifff_param_8];
	ld.param.f32 	%f3, [_Z11resizKernelPhPfS0_iiiifff_param_9];
	mov.u32 	%r9, %ctaid.x;
	mov.u32 	%r10, %ntid.x;
	mov.u32 	%r11, %tid.x;
	mad.lo.s32 	%r1, %r9, %r10, %r11;
	mul.lo.s32 	%r2, %r6, %r5;
	rem.s32 	%r3, %r1, %r2;
	div.s32 	%r4, %r3, %r5;
	setp.lt.s32 	%p1, %r5, 0;
	setp.ge.s32 	%p2, %r4, %r6;
	or.pred  	%p3, %p1, %p2;
	@%p3 bra 	$L__BB3_2;
	ld.param.u64 	%rd23, [_Z11resizKernelPhPfS0_iiiifff_param_0];
	div.s32 	%r12, %r1, %r2;
	cvta.to.global.u64 	%rd4, %rd23;
	cvta.to.global.u64 	%rd5, %rd2;
	cvta.to.global.u64 	%rd6, %rd3;
	cvt.rn.f32.s32 	%f4, %r8;
	cvt.rn.f32.s32 	%f5, %r6;
	div.rn.f32 	%f6, %f4, %f5;
	cvt.rn.f32.s32 	%f7, %r7;
	cvt.rn.f32.u32 	%f8, %r5;
	div.rn.f32 	%f9, %f7, %f8;
	rem.s32 	%r13, %r3, %r5;
	cvt.rn.f32.s32 	%f10, %r13;
	mul.f32 	%f11, %f9, %f10;
	cvt.rn.f32.s32 	%f12, %r4;
	mul.f32 	%f13, %f6, %f12;
	cvt.rmi.f32.f32 	%f14, %f11;
	setp.lt.f32 	%p4, %f14, 0f00000000;
	setp.gt.f32 	%p5, %f14, %f7;
	selp.f32 	%f15, %f7, %f14, %p5;
	selp.f32 	%f16, 0f00000000, %f15, %p4;
	cvt.rzi.s32.f32 	%r14, %f16;
	cvt.rmi.f32.f32 	%f17, %f13;
	setp.lt.f32 	%p6, %f17, 0f00000000;
	setp.gt.f32 	%p7, %f17, %f4;
	selp.f32 	%f18, %f4, %f17, %p7;
	selp.f32 	%f19, 0f00000000, %f18, %p6;
	cvt.rzi.s32.f32 	%r15, %f19;
	cvt.rpi.f32.f32 	%f20, %f11;
	setp.lt.f32 	%p8, %f20, 0f00000000;
	setp.gt.f32 	%p9, %f20, %f7;
	selp.f32 	%f21, %f7, %f20, %p9;
	selp.f32 	%f22, 0f00000000, %f21, %p8;
	cvt.rzi.s32.f32 	%r16, %f22;
	cvt.rpi.f32.f32 	%f23, %f13;
	setp.lt.f32 	%p10, %f23, 0f00000000;
	setp.gt.f32 	%p11, %f23, %f4;
	selp.f32 	%f24, %f4, %f23, %p11;
	selp.f32 	%f25, 0f00000000, %f24, %p10;
	cvt.rzi.s32.f32 	%r17, %f25;
	mul.lo.s32 	%r18, %r7, 3;
	mul.lo.s32 	%r19, %r18, %r8;
	mul.lo.s32 	%r20, %r19, %r12;
	mad.lo.s32 	%r21, %r15, %r18, %r20;
	mul.lo.s32 	%r22, %r14, 3;
	add.s32 	%r23, %r21, %r22;
	mul.lo.s32 	%r24, %r16, 3;
	add.s32 	%r25, %r21, %r24;
	mad.lo.s32 	%r26, %r17, %r18, %r20;
	add.s32 	%r27, %r26, %r22;
	add.s32 	%r28, %r26, %r24;
	cvt.rn.f32.s32 	%f26, %r14;
	sub.f32 	%f27, %f11, %f26;
	cvt.rn.f32.s32 	%f28, %r15;
	sub.f32 	%f29, %f13, %f28;
	mul.lo.s32 	%r29, %r1, 3;
	mul.wide.s32 	%rd7, %r29, 4;
	add.s64 	%rd8, %rd5, %rd7;
	mul.lo.s32 	%r30, %r12, 3;
	add.s32 	%r31, %r30, 2;
	mad.lo.s32 	%r32, %r2, %r31, %r3;
	mul.wide.s32 	%rd9, %r32, 4;
	add.s64 	%rd10, %rd6, %rd9;
	mul.lo.s32 	%r33, %r30, %r2;
	add.s32 	%r34, %r3, %r2;
	add.s32 	%r35, %r34, %r33;
	mul.wide.s32 	%rd11, %r35, 4;
	add.s64 	%rd12, %rd6, %rd11;
	add.s32 	%r36, %r33, %r3;
	mul.wide.s32 	%rd13, %r36, 4;
	add.s64 	%rd14, %rd6, %rd13;
	cvt.s64.s32 	%rd15, %r23;
	add.s64 	%rd16, %rd4, %rd15;
	ld.global.u8 	%rs1, [%rd16];
	cvt.s64.s32 	%rd17, %r25;
	add.s64 	%rd18, %rd4, %rd17;
	ld.global.u8 	%r37, [%rd18];
	cvt.s64.s32 	%rd19, %r27;
	add.s64 	%rd20, %rd4, %rd19;
	ld.global.u8 	%rs2, [%rd20];
	cvt.s64.s32 	%rd21, %r28;
	add.s64 	%rd22, %rd4, %rd21;
	ld.global.u8 	%r38, [%rd22];
	cvt.rn.f32.u16 	%f30, %rs1;
	cvt.u32.u16 	%r39, %rs1;
	sub.s32 	%r40, %r37, %r39;
	cvt.rn.f32.s32 	%f31, %r40;
	fma.rn.f32 	%f32, %f27, %f31, %f30;
	cvt.rn.f32.u16 	%f33, %rs2;
	cvt.u32.u16 	%r41, %rs2;
	sub.s32 	%r42, %r38, %r41;
	cvt.rn.f32.s32 	%f34, %r42;
	fma.rn.f32 	%f35, %f27, %f34, %f33;
	sub.f32 	%f36, %f35, %f32;
	fma.rn.f32 	%f37, %f29, %f36, %f32;
	setp.lt.f32 	%p12, %f37, 0f00000000;
	setp.gt.f32 	%p13, %f37, 0f437F0000;
	selp.f32 	%f38, 0f437F0000, %f37, %p13;
	selp.f32 	%f39, 0f00000000, %f38, %p12;
	st.global.f32 	[%rd8], %f39;
	sub.f32 	%f40, %f39, %f1;
	st.global.f32 	[%rd14], %f40;
	ld.global.u8 	%rs3, [%rd16+1];
	ld.global.u8 	%r43, [%rd18+1];
	ld.global.u8 	%rs4, [%rd20+1];
	ld.global.u8 	%r44, [%rd22+1];
	cvt.rn.f32.u16 	%f41, %rs3;
	cvt.u32.u16 	%r45, %rs3;
	sub.s32 	%r46, %r43, %r45;
	cvt.rn.f32.s32 	%f42, %r46;
	fma.rn.f32 	%f43, %f27, %f42, %f41;
	cvt.rn.f32.u16 	%f44, %rs4;
	cvt.u32.u16 	%r47, %rs4;
	sub.s32 	%r48, %r44, %r47;
	cvt.rn.f32.s32 	%f45, %r48;
	fma.rn.f32 	%f46, %f27, %f45, %f44;
	sub.f32 	%f47, %f46, %f43;
	fma.rn.f32 	%f48, %f29, %f47, %f43;
	setp.lt.f32 	%p14, %f48, 0f00000000;
	setp.gt.f32 	%p15, %f48, 0f437F0000;
	selp.f32 	%f49, 0f437F0000, %f48, %p15;
	selp.f32 	%f50, 0f00000000, %f49, %p14;
	st.global.f32 	[%rd8+4], %f50;
	sub.f32 	%f51, %f50, %f2;
	st.global.f32 	[%rd12], %f51;
	ld.global.u8 	%rs5, [%rd16+2];
	ld.global.u8 	%r49, [%rd18+2];
	ld.global.u8 	%rs6, [%rd20+2];
	ld.global.u8 	%r50, [%rd22+2];
	cvt.rn.f32.u16 	%f52, %rs5;
	cvt.u32.u16 	%r51, %rs5;
	sub.s32 	%r52, %r49, %r51;
	cvt.rn.f32.s32 	%f53, %r52;
	fma.rn.f32 	%f54, %f27, %f53, %f52;
	cvt.rn.f32.u16 	%f55, %rs6;
	cvt.u32.u16 	%r53, %rs6;
	sub.s32 	%r54, %r50, %r53;
	cvt.rn.f32.s32 	%f56, %r54;
	fma.rn.f32 	%f57, %f27, %f56, %f55;
	sub.f32 	%f58, %f57, %f54;
	fma.rn.f32 	%f59, %f29, %f58, %f54;
	setp.lt.f32 	%p16, %f59, 0f00000000;
	setp.gt.f32 	%p17, %f59, 0f437F0000;
	selp.f32 	%f60, 0f437F0000, %f59, %p17;
	selp.f32 	%f61, 0f00000000, %f60, %p16;
	st.global.f32 	[%rd8+8], %f61;
	sub.f32 	%f62, %f61, %f3;
	st.global.f32 	[%rd10], %f62;
$L__BB3_2:
	ret;

}
	// .globl	_Z17resizKernel_torchPhPfS0_iiiifff
.visible .entry _Z17resizKernel_torchPhPfS0_iiiifff(
	.param .u64 .ptr .align 1 _Z17resizKernel_torchPhPfS0_iiiifff_param_0,
	.param .u64 .ptr .align 1 _Z17resizKernel_torchPhPfS0_iiiifff_param_1,
	.param .u64 .ptr .align 1 _Z17resizKernel_torchPhPfS0_iiiifff_param_2,
	.param .u32 _Z17resizKernel_torchPhPfS0_iiiifff_param_3,
	.param .u32 _Z17resizKernel_torchPhPfS0_iiiifff_param_4,
	.param .u32 _Z17resizKernel_torchPhPfS0_iiiifff_param_5,
	.param .u32 _Z17resizKernel_torchPhPfS0_iiiifff_param_6,
	.param .f32 _Z17resizKernel_torchPhPfS0_iiiifff_param_7,
	.param .f32 _Z17resizKernel_torchPhPfS0_iiiifff_param_8,
	.param .f32 _Z17resizKernel_torchPhPfS0_iiiifff_param_9
)
{
	.reg .pred 	%p<14>;
	.reg .b16 	%rs<4>;
	.reg .b32 	%r<27>;
	.reg .b32 	%f<43>;
	.reg .b64 	%rd<18>;

	ld.param.u64 	%rd2, [_Z17resizKernel_torchPhPfS0_iiiifff_param_1];
	ld.param.u64 	%rd3, [_Z17resizKernel_torchPhPfS0_iiiifff_param_2];
	ld.param.u32 	%r5, [_Z17resizKernel_torchPhPfS0_iiiifff_param_3];
	ld.param.u32 	%r6, [_Z17resizKernel_torchPhPfS0_iiiifff_param_4];
	ld.param.u32 	%r7, [_Z17resizKernel_torchPhPfS0_iiiifff_param_5];
	ld.param.u32 	%r8, [_Z17resizKernel_torchPhPfS0_iiiifff_param_6];
	ld.param.f32 	%f1, [_Z17resizKernel_torchPhPfS0_iiiifff_param_7];
	ld.param.f32 	%f2, [_Z17resizKernel_torchPhPfS0_iiiifff_param_8];
	ld.param.f32 	%f3, [_Z17resizKernel_torchPhPfS0_iiiifff_param_9];
	mov.u32 	%r9, %ctaid.x;
	mov.u32 	%r10, %ntid.x;
	mov.u32 	%r11, %tid.x;
	mad.lo.s32 	%r1, %r9, %r10, %r11;
	mul.lo.s32 	%r2, %r6, %r5;
	rem.s32 	%r3, %r1, %r2;
	div.s32 	%r4, %r3, %r5;
	setp.lt.s32 	%p1, %r5, 0;
	setp.ge.s32 	%p2, %r4, %r6;
	or.pred  	%p3, %p1, %p2;
	@%p3 bra 	$L__BB4_2;
	ld.param.u64 	%rd17, [_Z17resizKernel_torchPhPfS0_iiiifff_param_0];
	div.s32 	%r12, %r1, %r2;
	cvta.to.global.u64 	%rd4, %rd17;
	cvta.to.global.u64 	%rd5, %rd2;
	cvta.to.global.u64 	%rd6, %rd3;
	cvt.rn.f32.s32 	%f4, %r8;
	cvt.rn.f32.s32 	%f5, %r6;
	div.rn.f32 	%f6, %f4, %f5;
	cvt.rn.f32.s32 	%f7, %r7;
	cvt.rn.f32.u32 	%f8, %r5;
	div.rn.f32 	%f9, %f7, %f8;
	rem.s32 	%r13, %r3, %r5;
	cvt.rn.f32.s32 	%f10, %r13;
	mul.f32 	%f11, %f9, %f10;
	cvt.rn.f32.s32 	%f12, %r4;
	mul.f32 	%f13, %f6, %f12;
	setp.lt.f32 	%p4, %f11, 0f00000000;
	setp.gt.f32 	%p5, %f11, %f7;
	selp.f32 	%f14, %f7, %f11, %p5;
	selp.f32 	%f15, 0f00000000, %f14, %p4;
	cvt.rzi.s32.f32 	%r14, %f15;
	setp.lt.f32 	%p6, %f13, 0f00000000;
	setp.gt.f32 	%p7, %f13, %f4;
	selp.f32 	%f16, %f4, %f13, %p7;
	selp.f32 	%f17, 0f00000000, %f16, %p6;
	cvt.rzi.s32.f32 	%r15, %f17;
	mad.lo.s32 	%r16, %r12, %r8, %r15;
	mad.lo.s32 	%r17, %r16, %r7, %r14;
	mul.lo.s32 	%r18, %r17, 3;
	cvt.rn.f32.s32 	%f18, %r14;
	sub.f32 	%f19, %f11, %f18;
	cvt.rn.f32.s32 	%f20, %r15;
	sub.f32 	%f21, %f13, %f20;
	mul.lo.s32 	%r19, %r1, 3;
	mul.wide.s32 	%rd7, %r19, 4;
	add.s64 	%rd8, %rd5, %rd7;
	mul.lo.s32 	%r20, %r12, 3;
	add.s32 	%r21, %r20, 2;
	mad.lo.s32 	%r22, %r2, %r21, %r3;
	mul.wide.s32 	%rd9, %r22, 4;
	add.s64 	%rd10, %rd6, %rd9;
	mul.lo.s32 	%r23, %r20, %r2;
	add.s32 	%r24, %r3, %r2;
	add.s32 	%r25, %r24, %r23;
	mul.wide.s32 	%rd11, %r25, 4;
	add.s64 	%rd12, %rd6, %rd11;
	add.s32 	%r26, %r23, %r3;
	mul.wide.s32 	%rd13, %r26, 4;
	add.s64 	%rd14, %rd6, %rd13;
	cvt.s64.s32 	%rd15, %r18;
	add.s64 	%rd16, %rd4, %rd15;
	ld.global.u8 	%rs1, [%rd16];
	cvt.rn.f32.u16 	%f22, %rs1;
	fma.rn.f32 	%f23, %f19, 0f00000000, %f22;
	sub.f32 	%f24, %f23, %f23;
	fma.rn.f32 	%f25, %f21, %f24, %f23;
	setp.lt.f32 	%p8, %f25, 0f00000000;
	setp.gt.f32 	%p9, %f25, 0f437F0000;
	selp.f32 	%f26, 0f437F0000, %f25, %p9;
	selp.f32 	%f27, 0f00000000, %f26, %p8;
	st.global.f32 	[%rd8], %f27;
	sub.f32 	%f28, %f27, %f1;
	st.global.f32 	[%rd14], %f28;
	ld.global.u8 	%rs2, [%rd16+1];
	cvt.rn.f32.u16 	%f29, %rs2;
	fma.rn.f32 	%f30, %f19, 0f00000000, %f29;
	sub.f32 	%f31, %f30, %f30;
	fma.rn.f32 	%f32, %f21, %f31, %f30;
	setp.lt.f32 	%p10, %f32, 0f00000000;
	setp.gt.f32 	%p11, %f32, 0f437F0000;
	selp.f32 	%f33, 0f437F0000, %f32, %p11;
	selp.f32 	%f34, 0f00000000, %f33, %p10;
	st.global.f32 	[%rd8+4], %f34;
	sub.f32 	%f35, %f34, %f2;
	st.global.f32 	[%rd12], %f35;
	ld.global.u8 	%rs3, [%rd16+2];
	cvt.rn.f32.u16 	%f36, %rs3;
	fma.rn.f32 	%f37, %f19, 0f00000000, %f36;
	sub.f32 	%f38, %f37, %f37;
	fma.rn.f32 	%f39, %f21, %f38, %f37;
	setp.lt.f32 	%p12, %f39, 0f00000000;
	setp.gt.f32 	%p13, %f39, 0f437F0000;
	selp.f32 	%f40, 0f437F0000, %f39, %p13;
	selp.f32 	%f41, 0f00000000, %f40, %p12;
	st.global.f32 	[%rd8+8], %f41;
	sub.f32 	%f42, %f41, %f3;
	st.global.f32 	[%rd10], %f42;
$L__BB4_2:
	ret;

}
	// .globl	_Z13paddingKernelPKfPfiiib
.visible .entry _Z13paddingKernelPKfPfiiib(
	.param .u64 .ptr .align 1 _Z13paddingKernelPKfPfiiib_param_0,
	.param .u64 .ptr .align 1 _Z13paddingKernelPKfPfiiib_param_1,
	.param .u32 _Z13paddingKernelPKfPfiiib_param_2,
	.param .u32 _Z13paddingKernelPKfPfiiib_param_3,
	.param .u32 _Z13paddingKernelPKfPfiiib_param_4,
	.param .u8 _Z13paddingKernelPKfPfiiib_param_5
)
{
	.reg .pred 	%p<10>;
	.reg .b16 	%rs<2>;
	.reg .b32 	%r<53>;
	.reg .b32 	%f<7>;
	.reg .b64 	%rd<39>;

	ld.param.u64 	%rd3, [_Z13paddingKernelPKfPfiiib_param_0];
	ld.param.u64 	%rd4, [_Z13paddingKernelPKfPfiiib_param_1];
	ld.param.u32 	%r12, [_Z13paddingKernelPKfPfiiib_param_2];
	ld.param.u32 	%r13, [_Z13paddingKernelPKfPfiiib_param_3];
	ld.param.u32 	%r14, [_Z13paddingKernelPKfPfiiib_param_4];
	ld.param.s8 	%rs1, [_Z13paddingKernelPKfPfiiib_param_5];
	cvta.to.global.u64 	%rd1, %rd3;
	cvta.to.global.u64 	%rd2, %rd4;
	mov.u32 	%r15, %ctaid.x;
	mov.u32 	%r16, %ntid.x;
	mov.u32 	%r17, %tid.x;
	mad.lo.s32 	%r1, %r15, %r16, %r17;
	setp.eq.s16 	%p1, %rs1, 0;
	@%p1 bra 	$L__BB5_5;
	add.s32 	%r2, %r14, %r12;
	mul.lo.s32 	%r3, %r2, %r13;
	div.s32 	%r4, %r1, %r3;
	mul.lo.s32 	%r18, %r4, %r3;
	sub.s32 	%r19, %r1, %r18;
	div.s32 	%r6, %r19, %r2;
	mul.lo.s32 	%r20, %r6, %r2;
	sub.s32 	%r5, %r19, %r20;
	setp.lt.s32 	%p2, %r2, 0;
	setp.ge.s32 	%p3, %r6, %r13;
	or.pred  	%p4, %p2, %p3;
	@%p4 bra 	$L__BB5_9;
	setp.lt.s32 	%p5, %r5, %r12;
	@%p5 bra 	$L__BB5_4;
	mul.lo.s32 	%r21, %r13, %r4;
	mad.lo.s32 	%r22, %r21, 3, %r6;
	mad.lo.s32 	%r23, %r22, %r2, %r5;
	mul.wide.s32 	%rd5, %r23, 4;
	add.s64 	%rd6, %rd2, %rd5;
	mov.b32 	%r24, 0;
	st.global.u32 	[%rd6], %r24;
	mul.wide.s32 	%rd7, %r3, 4;
	add.s64 	%rd8, %rd6, %rd7;
	st.global.u32 	[%rd8], %r24;
	add.s64 	%rd9, %rd8, %rd7;
	st.global.u32 	[%rd9], %r24;
	bra.uni 	$L__BB5_9;
$L__BB5_4:
	mul.lo.s32 	%r25, %r4, %r13;
	mad.lo.s32 	%r26, %r25, 3, %r6;
	mad.lo.s32 	%r27, %r26, %r2, %r5;
	mad.lo.s32 	%r28, %r26, %r12, %r5;
	mul.wide.s32 	%rd10, %r28, 4;
	add.s64 	%rd11, %rd1, %rd10;
	ld.global.f32 	%f1, [%rd11];
	mul.wide.s32 	%rd12, %r27, 4;
	add.s64 	%rd13, %rd2, %rd12;
	st.global.f32 	[%rd13], %f1;
	add.s32 	%r29, %r26, %r13;
	mad.lo.s32 	%r30, %r29, %r12, %r5;
	mul.wide.s32 	%rd14, %r30, 4;
	add.s64 	%rd15, %rd1, %rd14;
	ld.global.f32 	%f2, [%rd15];
	mul.wide.s32 	%rd16, %r3, 4;
	add.s64 	%rd17, %rd13, %rd16;
	st.global.f32 	[%rd17], %f2;
	add.s32 	%r31, %r29, %r13;
	mad.lo.s32 	%r32, %r31, %r12, %r5;
	mul.wide.s32 	%rd18, %r32, 4;
	add.s64 	%rd19, %rd1, %rd18;
	ld.global.f32 	%f3, [%rd19];
	add.s64 	%rd20, %rd17, %rd16;
	st.global.f32 	[%rd20], %f3;
	bra.uni 	$L__BB5_9;
$L__BB5_5:
	add.s32 	%r7, %r14, %r13;
	mul.lo.s32 	%r8, %r7, %r12;
	div.s32 	%r9, %r1, %r8;
	mul.lo.s32 	%r33, %r9, %r8;
	sub.s32 	%r34, %r1, %r33;
	div.s32 	%r11, %r34, %r12;
	mul.lo.s32 	%r35, %r11, %r12;
	sub.s32 	%r10, %r34, %r35;
	setp.lt.s32 	%p6, %r12, 0;
	setp.ge.s32 	%p7, %r11, %r7;
	or.pred  	%p8, %p6, %p7;
	@%p8 bra 	$L__BB5_9;
	setp.ge.s32 	%p9, %r11, %r13;
	@%p9 bra 	$L__BB5_8;
	mul.lo.s32 	%r42, %r12, %r9;
	mul.lo.s32 	%r43, %r42, 3;
	mad.lo.s32 	%r44, %r11, %r12, %r10;
	mad.lo.s32 	%r45, %r43, %r13, %r44;
	mul.wide.s32 	%rd27, %r45, 4;
	add.s64 	%rd28, %rd1, %rd27;
	ld.global.f32 	%f4, [%rd28];
	mad.lo.s32 	%r46, %r43, %r7, %r44;
	mul.wide.s32 	%rd29, %r46, 4;
	add.s64 	%rd30, %rd2, %rd29;
	st.global.f32 	[%rd30], %f4;
	add.s32 	%r47, %r12, %r43;
	mad.lo.s32 	%r48, %r47, %r13, %r44;
	mul.wide.s32 	%rd31, %r48, 4;
	add.s64 	%rd32, %rd1, %rd31;
	ld.global.f32 	%f5, [%rd32];
	mad.lo.s32 	%r49, %r47, %r7, %r44;
	mul.wide.s32 	%rd33, %r49, 4;
	add.s64 	%rd34, %rd2, %rd33;
	st.global.f32 	[%rd34], %f5;
	add.s32 	%r50, %r47, %r12;
	mad.lo.s32 	%r51, %r50, %r13, %r44;
	mul.wide.s32 	%rd35, %r51, 4;
	add.s64 	%rd36, %rd1, %rd35;
	ld.global.f32 	%f6, [%rd36];
	mad.lo.s32 	%r52, %r50, %r7, %r44;
	mul.wide.s32 	%rd37, %r52, 4;
	add.s64 	%rd38, %rd2, %rd37;
	st.global.f32 	[%rd38], %f6;
	bra.uni 	$L__BB5_9;
$L__BB5_8:
	mul.lo.s32 	%r36, %r9, %r7;
	mad.lo.s32 	%r37, %r36, 3, %r11;
	mad.lo.s32 	%r38, %r37, %r12, %r10;
	mul.wide.s32 	%rd21, %r38, 4;
	add.s64 	%rd22, %rd2, %rd21;
	mov.b32 	%r39, 0;
	st.global.u32 	[%rd22], %r39;
	add.s32 	%r40, %r38, %r8;
	mul.wide.s32 	%rd23, %r40, 4;
	add.s64 	%rd24, %rd2, %rd23;
	st.global.u32 	[%rd24], %r39;
	add.s32 	%r41, %r40, %r8;
	mul.wide.s32 	%rd25, %r41, 4;
	add.s64 	%rd26, %rd2, %rd25;
	st.global.u32 	[%rd26], %r39;
$L__BB5_9:
	ret;

}
	// .globl	_Z9copyArrayPfS_i
.visible .entry _Z9copyArrayPfS_i(
	.param .u64 .ptr .align 1 _Z9copyArrayPfS_i_param_0,
	.param .u64 .ptr .align 1 _Z9copyArrayPfS_i_param_1,
	.param .u32 _Z9copyArrayPfS_i_param_2
)
{
	.reg .pred 	%p<2>;
	.reg .b32 	%r<6>;
	.reg .b32 	%f<2>;
	.reg .b64 	%rd<8>;

	ld.param.u64 	%rd1, [_Z9copyArrayPfS_i_param_0];
	ld.param.u64 	%rd2, [_Z9copyArrayPfS_i_param_1];
	ld.param.u32 	%r2, [_Z9copyArrayPfS_i_param_2];
	mov.u32 	%r3, %ctaid.x;
	mov.u32 	%r4, %ntid.x;
	mov.u32 	%r5, %tid.x;
	mad.lo.s32 	%r1, %r3, %r4, %r5;
	setp.ge.s32 	%p1, %r1, %r2;
	@%p1 bra 	$L__BB6_2;
	cvta.to.global.u64 	%rd3, %rd1;
	cvta.to.global.u64 	%rd4, %rd2;
	mul.wide.s32 	%rd5, %r1, 4;
	add.s64 	%rd6, %rd3, %rd5;
	ld.global.f32 	%f1, [%rd6];
	add.s64 	%rd7, %rd4, %rd5;
	st.global.f32 	[%rd7], %f1;
$L__BB6_2:
	ret;

}
	// .globl	_Z14resizeD2KernelPhPfiiiiffii
.visible .entry _Z14resizeD2KernelPhPfiiiiffii(
	.param .u64 .ptr .align 1 _Z14resizeD2KernelPhPfiiiiffii_param_0,
	.param .u64 .ptr .align 1 _Z14resizeD2KernelPhPfiiiiffii_param_1,
	.param .u32 _Z14resizeD2KernelPhPfiiiiffii_param_2,
	.param .u32 _Z14resizeD2KernelPhPfiiiiffii_param_3,
	.param .u32 _Z14resizeD2KernelPhPfiiiiffii_param_4,
	.param .u32 _Z14resizeD2KernelPhPfiiiiffii_param_5,
	.param .f32 _Z14resizeD2KernelPhPfiiiiffii_param_6,
	.param .f32 _Z14resizeD2KernelPhPfiiiiffii_param_7,
	.param .u32 _Z14resizeD2KernelPhPfiiiiffii_param_8,
	.param .u32 _Z14resizeD2KernelPhPfiiiiffii_param_9
)
{
	.reg .pred 	%p<20>;
	.reg .b16 	%rs<17>;
	.reg .b32 	%r<65>;
	.reg .b32 	%f<56>;
	.reg .b64 	%rd<15>;
	.reg .b64 	%fd<13>;

	ld.param.u64 	%rd5, [_Z14resizeD2KernelPhPfiiiiffii_param_0];
	ld.param.u64 	%rd6, [_Z14resizeD2KernelPhPfiiiiffii_param_1];
	ld.param.u32 	%r25, [_Z14resizeD2KernelPhPfiiiiffii_param_2];
	ld.param.u32 	%r31, [_Z14resizeD2KernelPhPfiiiiffii_param_3];
	ld.param.u32 	%r27, [_Z14resizeD2KernelPhPfiiiiffii_param_4];
	ld.param.u32 	%r28, [_Z14resizeD2KernelPhPfiiiiffii_param_5];
	ld.param.u32 	%r29, [_Z14resizeD2KernelPhPfiiiiffii_param_8];
	ld.param.u32 	%r30, [_Z14resizeD2KernelPhPfiiiiffii_param_9];
	mov.u32 	%r32, %ctaid.x;
	mov.u32 	%r33, %ntid.x;
	mov.u32 	%r34, %tid.x;
	mad.lo.s32 	%r1, %r32, %r33, %r34;
	mov.u32 	%r35, %ctaid.y;
	mov.u32 	%r36, %ntid.y;
	mov.u32 	%r37, %tid.y;
	mad.lo.s32 	%r38, %r35, %r36, %r37;
	setp.ge.s32 	%p2, %r1, %r25;
	setp.ge.s32 	%p3, %r38, %r31;
	or.pred  	%p4, %p2, %p3;
	setp.lt.s32 	%p5, %r30, 1;
	or.pred  	%p6, %p4, %p5;
	@%p6 bra 	$L__BB7_10;
	setp.ne.s32 	%p7, %r29, 3;
	cvt.rn.f64.s32 	%fd1, %r27;
	cvt.rn.f64.s32 	%fd2, %r25;
	div.rn.f64 	%fd3, %fd1, %fd2;
	cvt.rn.f64.s32 	%fd4, %r28;
	cvt.rn.f64.u32 	%fd5, %r31;
	div.rn.f64 	%fd6, %fd4, %fd5;
	cvt.rn.f64.s32 	%fd7, %r1;
	add.f64 	%fd8, %fd7, 0d3FE0000000000000;
	fma.rn.f64 	%fd9, %fd8, %fd3, 0dBFE0000000000000;
	cvt.rn.f32.f64 	%f25, %fd9;
	cvt.rmi.f32.f32 	%f26, %f25;
	cvt.rzi.s32.f32 	%r39, %f26;
	cvt.rn.f32.s32 	%f27, %r39;
	sub.f32 	%f28, %f25, %f27;
	setp.gt.s32 	%p8, %r39, -1;
	max.s32 	%r40, %r39, 0;
	add.s32 	%r41, %r27, -1;
	setp.lt.s32 	%p9, %r40, %r41;
	selp.f32 	%f29, %f28, 0f00000000, %p9;
	selp.f32 	%f1, %f29, 0f00000000, %p8;
	min.s32 	%r42, %r40, %r41;
	mov.f32 	%f30, 0f3F800000;
	sub.f32 	%f2, %f30, %f1;
	cvt.rn.f64.u32 	%fd10, %r38;
	add.f64 	%fd11, %fd10, 0d3FE0000000000000;
	fma.rn.f64 	%fd12, %fd11, %fd6, 0dBFE0000000000000;
	cvt.rn.f32.f64 	%f31, %fd12;
	cvt.rmi.f32.f32 	%f32, %f31;
	cvt.rzi.s32.f32 	%r43, %f32;
	cvt.rn.f32.s32 	%f33, %r43;
	sub.f32 	%f3, %f31, %f33;
	setp.lt.s32 	%p10, %r43, %r28;
	add.s32 	%r44, %r28, -1;
	selp.b32 	%r45, %r43, %r44, %p10;
	setp.lt.s32 	%p11, %r43, 0;
	selp.b32 	%r46, 0, %r45, %p11;
	setp.gt.s32 	%p12, %r43, -2;
	add.s32 	%r47, %r43, 1;
	setp.lt.s32 	%p13, %r47, %r28;
	selp.b32 	%r48, %r47, %r44, %p13;
	selp.b32 	%r49, %r48, 0, %p12;
	sub.f32 	%f4, %f30, %f3;
	add.s32 	%r50, %r42, 1;
	setp.lt.s32 	%p14, %r50, %r27;
	selp.b32 	%r51, %r50, %r42, %p14;
	mul.lo.s32 	%r52, %r46, %r27;
	add.s32 	%r53, %r52, %r42;
	mul.lo.s32 	%r59, %r53, 3;
	add.s32 	%r54, %r52, %r51;
	mul.lo.s32 	%r60, %r54, 3;
	mul.lo.s32 	%r55, %r49, %r27;
	add.s32 	%r56, %r55, %r42;
	mul.lo.s32 	%r61, %r56, 3;
	add.s32 	%r6, %r55, %r51;
	setp.gt.s32 	%p15, %r25, %r38;
	and.pred  	%p1, %p9, %p15;
	mad.lo.s32 	%r7, %r25, %r38, %r1;
	@%p7 bra 	$L__BB7_10;
	cvta.to.global.u64 	%rd1, %rd5;
	mul.lo.s32 	%r57, %r28, %r27;
	mul.lo.s32 	%r8, %r57, %r29;
	neg.s32 	%r64, %r30;
	mul.lo.s32 	%r58, %r31, %r25;
	mul.lo.s32 	%r10, %r58, %r29;
	cvta.to.global.u64 	%rd2, %rd6;
	mul.lo.s32 	%r63, %r7, 3;
	mul.lo.s32 	%r62, %r6, 3;
	not.pred 	%p16, %p1;
$L__BB7_3:
	cvt.s64.s32 	%rd7, %r59;
	add.s64 	%rd8, %rd1, %rd7;
	ld.global.u8 	%rs5, [%rd8];
	cvt.rn.f32.u16 	%f50, %rs5;
	ld.global.u8 	%rs6, [%rd8+1];
	cvt.rn.f32.u16 	%f52, %rs6;
	ld.global.u8 	%rs7, [%rd8+2];
	cvt.rn.f32.u16 	%f54, %rs7;
	cvt.s64.s32 	%rd9, %r60;
	add.s64 	%rd3, %rd1, %rd9;
	ld.global.u8 	%rs1, [%rd3+1];
	ld.global.u8 	%rs2, [%rd3+2];
	cvt.s64.s32 	%rd10, %r61;
	add.s64 	%rd11, %rd1, %rd10;
	ld.global.u8 	%rs8, [%rd11];
	cvt.rn.f32.u16 	%f51, %rs8;
	ld.global.u8 	%rs9, [%rd11+1];
	cvt.rn.f32.u16 	%f53, %rs9;
	ld.global.u8 	%rs10, [%rd11+2];
	cvt.rn.f32.u16 	%f55, %rs10;
	cvt.s64.s32 	%rd12, %r62;
	add.s64 	%rd4, %rd1, %rd12;
	ld.global.u8 	%rs3, [%rd4+1];
	ld.global.u8 	%rs4, [%rd4+2];
	@%p16 bra 	$L__BB7_5;
	ld.global.u8 	%rs11, [%rd4];
	cvt.rn.f32.u16 	%f34, %rs11;
	ld.global.u8 	%rs12, [%rd3];
	cvt.rn.f32.u16 	%f35, %rs12;
	mul.f32 	%f36, %f1, %f35;
	fma.rn.f32 	%f50, %f2, %f50, %f36;
	mul.f32 	%f37, %f1, %f34;
	fma.rn.f32 	%f51, %f2, %f51, %f37;
$L__BB7_5:
	mul.f32 	%f38, %f3, %f51;
	fma.rn.f32 	%f15, %f4, %f50, %f38;
	@%p16 bra 	$L__BB7_7;
	cvt.rn.f32.u16 	%f39, %rs1;
	mul.f32 	%f40, %f1, %f39;
	fma.rn.f32 	%f52, %f2, %f52, %f40;
	cvt.rn.f32.u16 	%f41, %rs3;
	mul.f32 	%f42, %f1, %f41;
	fma.rn.f32 	%f53, %f2, %f53, %f42;
$L__BB7_7:
	mul.f32 	%f43, %f3, %f53;
	fma.rn.f32 	%f20, %f4, %f52, %f43;
	@%p16 bra 	$L__BB7_9;
	cvt.rn.f32.u16 	%f44, %rs2;
	mul.f32 	%f45, %f1, %f44;
	fma.rn.f32 	%f54, %f2, %f54, %f45;
	cvt.rn.f32.u16 	%f46, %rs4;
	mul.f32 	%f47, %f1, %f46;
	fma.rn.f32 	%f55, %f2, %f55, %f47;
$L__BB7_9:
	mul.f32 	%f48, %f3, %f55;
	fma.rn.f32 	%f49, %f4, %f54, %f48;
	mul.wide.s32 	%rd13, %r63, 4;
	add.s64 	%rd14, %rd2, %rd13;
	st.global.f32 	[%rd14], %f15;
	st.global.f32 	[%rd14+4], %f20;
	st.global.f32 	[%rd14+8], %f49;
	add.s32 	%r64, %r64, 1;
	setp.ne.s32 	%p19, %r64, 0;
	add.s32 	%r63, %r63, %r10;
	add.s32 	%r62, %r62, %r8;
	add.s32 	%r61, %r61, %r8;
	add.s32 	%r60, %r60, %r8;
	add.s32 	%r59, %r59, %r8;
	@%p19 bra 	$L__BB7_3;
$L__BB7_10:
	ret;

}
	// .globl	_Z17transformD2KernelPfS_ii
.visible .entry _Z17transformD2KernelPfS_ii(
	.param .u64 .ptr .align 1 _Z17transformD2KernelPfS_ii_param_0,
	.param .u64 .ptr .align 1 _Z17transformD2KernelPfS_ii_param_1,
	.param .u32 _Z17transformD2KernelPfS_ii_param_2,
	.param .u32 _Z17transformD2KernelPfS_ii_param_3
)
{
	.reg .pred 	%p<23>;
	.reg .b32 	%r<121>;
	.reg .b32 	%f<16>;
	.reg .b64 	%rd<65>;

	ld.param.u64 	%rd3, [_Z17transformD2KernelPfS_ii_param_0];
	ld.param.u64 	%rd4, [_Z17transformD2KernelPfS_ii_param_1];
	ld.param.u32 	%r74, [_Z17transformD2KernelPfS_ii_param_2];
	ld.param.u32 	%r75, [_Z17transformD2KernelPfS_ii_param_3];
	cvta.to.global.u64 	%rd1, %rd4;
	cvta.to.global.u64 	%rd2, %rd3;
	mov.u32 	%r76, %ctaid.x;
	mov.u32 	%r77, %ntid.x;
	mul.lo.s32 	%r1, %r76, %r77;
	mov.u32 	%r2, %tid.x;
	add.s32 	%r100, %r1, %r2;
	mul.lo.s32 	%r4, %r75, 3;
	setp.ge.s32 	%p1, %r100, %r4;
	setp.lt.s32 	%p2, %r74, 1;
	or.pred  	%p3, %p1, %p2;
	@%p3 bra 	$L__BB8_37;
	ld.param.u32 	%r94, [_Z17transformD2KernelPfS_ii_param_2];
	mul.hi.s32 	%r79, %r100, 1431655766;
	shr.u32 	%r80, %r79, 31;
	add.s32 	%r6, %r79, %r80;
	mul.lo.s32 	%r81, %r6, 3;
	sub.s32 	%r5, %r100, %r81;
	setp.lt.u32 	%p4, %r94, 4;
	mov.b32 	%r115, 0;
	@%p4 bra 	$L__BB8_28;
	ld.param.u32 	%r95, [_Z17transformD2KernelPfS_ii_param_2];
	and.b32  	%r82, %r95, 2147483644;
	neg.s32 	%r114, %r82;
	mad.lo.s32 	%r113, %r75, 11, %r6;
	mul.lo.s32 	%r83, %r75, 9;
	add.s32 	%r112, %r100, %r83;
	mad.lo.s32 	%r111, %r75, 10, %r6;
	add.s32 	%r110, %r6, %r83;
	shl.b32 	%r84, %r75, 3;
	add.s32 	%r109, %r6, %r84;
	mul.lo.s32 	%r85, %r75, 6;
	add.s32 	%r108, %r100, %r85;
	mad.lo.s32 	%r107, %r75, 7, %r6;
	add.s32 	%r106, %r6, %r85;
	add.s32 	%r105, %r6, %r4;
	add.s32 	%r104, %r100, %r4;
	shl.b32 	%r86, %r75, 2;
	add.s32 	%r103, %r6, %r86;
	mad.lo.s32 	%r102, %r75, 5, %r6;
	shl.b32 	%r87, %r75, 1;
	add.s32 	%r101, %r6, %r87;
	add.s32 	%r99, %r6, %r75;
	mov.u32 	%r98, %r6;
$L__BB8_3:
	setp.eq.s32 	%p5, %r5, 2;
	@%p5 bra 	$L__BB8_8;
	setp.eq.s32 	%p6, %r5, 1;
	@%p6 bra 	$L__BB8_7;
	setp.ne.s32 	%p7, %r5, 0;
	@%p7 bra 	$L__BB8_9;
	mul.wide.s32 	%rd13, %r100, 4;
	add.s64 	%rd14, %rd2, %rd13;
	ld.global.f32 	%f3, [%rd14];
	mul.wide.s32 	%rd15, %r98, 4;
	add.s64 	%rd16, %rd1, %rd15;
	st.global.f32 	[%rd16], %f3;
	bra.uni 	$L__BB8_9;
$L__BB8_7:
	mul.wide.s32 	%rd9, %r100, 4;
	add.s64 	%rd10, %rd2, %rd9;
	ld.global.f32 	%f2, [%rd10];
	mul.wide.s32 	%rd11, %r99, 4;
	add.s64 	%rd12, %rd1, %rd11;
	st.global.f32 	[%rd12], %f2;
	bra.uni 	$L__BB8_9;
$L__BB8_8:
	mul.wide.s32 	%rd5, %r100, 4;
	add.s64 	%rd6, %rd2, %rd5;
	ld.global.f32 	%f1, [%rd6];
	mul.wide.s32 	%rd7, %r101, 4;
	add.s64 	%rd8, %rd1, %rd7;
	st.global.f32 	[%rd8], %f1;
$L__BB8_9:
	setp.eq.s32 	%p8, %r5, 0;
	@%p8 bra 	$L__BB8_14;
	setp.eq.s32 	%p9, %r5, 1;
	@%p9 bra 	$L__BB8_13;
	setp.ne.s32 	%p10, %r5, 2;
	@%p10 bra 	$L__BB8_15;
	mul.wide.s32 	%rd17, %r104, 4;
	add.s64 	%rd18, %rd2, %rd17;
	ld.global.f32 	%f4, [%rd18];
	mul.wide.s32 	%rd19, %r102, 4;
	add.s64 	%rd20, %rd1, %rd19;
	st.global.f32 	[%rd20], %f4;
	bra.uni 	$L__BB8_15;
$L__BB8_13:
	mul.wide.s32 	%rd21, %r104, 4;
	add.s64 	%rd22, %rd2, %rd21;
	ld.global.f32 	%f5, [%rd22];
	mul.wide.s32 	%rd23, %r103, 4;
	add.s64 	%rd24, %rd1, %rd23;
	st.global.f32 	[%rd24], %f5;
	bra.uni 	$L__BB8_15;
$L__BB8_14:
	mul.wide.s32 	%rd25, %r104, 4;
	add.s64 	%rd26, %rd2, %rd25;
	ld.global.f32 	%f6, [%rd26];
	mul.wide.s32 	%rd27, %r105, 4;
	add.s64 	%rd28, %rd1, %rd27;
	st.global.f32 	[%rd28], %f6;
$L__BB8_15:
	@%p8 bra 	$L__BB8_20;
	setp.eq.s32 	%p12, %r5, 1;
	@%p12 bra 	$L__BB8_19;
	setp.ne.s32 	%p13, %r5, 2;
	@%p13 bra 	$L__BB8_21;
	mul.wide.s32 	%rd29, %r108, 4;
	add.s64 	%rd30, %rd2, %rd29;
	ld.global.f32 	%f7, [%rd30];
	mul.wide.s32 	%rd31, %r109, 4;
	add.s64 	%rd32, %rd1, %rd31;
	st.global.f32 	[%rd32], %f7;
	bra.uni 	$L__BB8_21;
$L__BB8_19:
	mul.wide.s32 	%rd33, %r108, 4;
	add.s64 	%rd34, %rd2, %rd33;
	ld.global.f32 	%f8, [%rd34];
	mul.wide.s32 	%rd35, %r107, 4;
	add.s64 	%rd36, %rd1, %rd35;
	st.global.f32 	[%rd36], %f8;
	bra.uni 	$L__BB8_21;
$L__BB8_20:
	mul.wide.s32 	%rd37, %r108, 4;
	add.s64 	%rd38, %rd2, %rd37;
	ld.global.f32 	%f9, [%rd38];
	mul.wide.s32 	%rd39, %r106, 4;
	add.s64 	%rd40, %rd1, %rd39;
	st.global.f32 	[%rd40], %f9;
$L__BB8_21:
	@%p8 bra 	$L__BB8_26;
	setp.eq.s32 	%p15, %r5, 1;
	@%p15 bra 	$L__BB8_25;
	setp.ne.s32 	%p16, %r5, 2;
	@%p16 bra 	$L__BB8_27;
	mul.wide.s32 	%rd41, %r112, 4;
	add.s64 	%rd42, %rd2, %rd41;
	ld.global.f32 	%f10, [%rd42];
	mul.wide.s32 	%rd43, %r113, 4;
	add.s64 	%rd44, %rd1, %rd43;
	st.global.f32 	[%rd44], %f10;
	bra.uni 	$L__BB8_27;
$L__BB8_25:
	mul.wide.s32 	%rd45, %r112, 4;
	add.s64 	%rd46, %rd2, %rd45;
	ld.global.f32 	%f11, [%rd46];
	mul.wide.s32 	%rd47, %r111, 4;
	add.s64 	%rd48, %rd1, %rd47;
	st.global.f32 	[%rd48], %f11;
	bra.uni 	$L__BB8_27;
$L__BB8_26:
	mul.wide.s32 	%rd49, %r112, 4;
	add.s64 	%rd50, %rd2, %rd49;
	ld.global.f32 	%f12, [%rd50];
	mul.wide.s32 	%rd51, %r110, 4;
	add.s64 	%rd52, %rd1, %rd51;
	st.global.f32 	[%rd52], %f12;
$L__BB8_27:
	ld.param.u32 	%r96, [_Z17transformD2KernelPfS_ii_param_2];
	and.b32  	%r115, %r96, 2147483644;
	add.s32 	%r114, %r114, 4;
	mul.lo.s32 	%r88, %r75, 12;
	add.s32 	%r113, %r113, %r88;
	add.s32 	%r112, %r112, %r88;
	add.s32 	%r111, %r111, %r88;
	add.s32 	%r110, %r110, %r88;
	add.s32 	%r109, %r109, %r88;
	add.s32 	%r108, %r108, %r88;
	add.s32 	%r107, %r107, %r88;
	add.s32 	%r106, %r106, %r88;
	add.s32 	%r105, %r105, %r88;
	add.s32 	%r104, %r104, %r88;
	add.s32 	%r103, %r103, %r88;
	add.s32 	%r102, %r102, %r88;
	add.s32 	%r101, %r101, %r88;
	add.s32 	%r100, %r100, %r88;
	add.s32 	%r99, %r99, %r88;
	add.s32 	%r98, %r98, %r88;
	setp.ne.s32 	%p17, %r114, 0;
	@%p17 bra 	$L__BB8_3;
$L__BB8_28:
	ld.param.u32 	%r97, [_Z17transformD2KernelPfS_ii_param_2];
	and.b32  	%r58, %r97, 3;
	setp.eq.s32 	%p18, %r58, 0;
	@%p18 bra 	$L__BB8_37;
	mul.lo.s32 	%r89, %r115, 3;
	mul.lo.s32 	%r90, %r75, %r89;
	add.s32 	%r120, %r6, %r90;
	add.s32 	%r91, %r2, %r90;
	add.s32 	%r119, %r91, %r1;
	add.s32 	%r92, %r90, %r75;
	add.s32 	%r118, %r6, %r92;
	add.s32 	%r93, %r89, 2;
	mad.lo.s32 	%r117, %r75, %r93, %r6;
	neg.s32 	%r116, %r58;
$L__BB8_30:
	.pragma "nounroll";
	setp.eq.s32 	%p19, %r5, 0;
	@%p19 bra 	$L__BB8_35;
	setp.eq.s32 	%p20, %r5, 1;
	@%p20 bra 	$L__BB8_34;
	setp.ne.s32 	%p21, %r5, 2;
	@%p21 bra 	$L__BB8_36;
	mul.wide.s32 	%rd53, %r119, 4;
	add.s64 	%rd54, %rd2, %rd53;
	ld.global.f32 	%f13, [%rd54];
	mul.wide.s32 	%rd55, %r117, 4;
	add.s64 	%rd56, %rd1, %rd55;
	st.global.f32 	[%rd56], %f13;
	bra.uni 	$L__BB8_36;
$L__BB8_34:
	mul.wide.s32 	%rd57, %r119, 4;
	add.s64 	%rd58, %rd2, %rd57;
	ld.global.f32 	%f14, [%rd58];
	mul.wide.s32 	%rd59, %r118, 4;
	add.s64 	%rd60, %rd1, %rd59;
	st.global.f32 	[%rd60], %f14;
	bra.uni 	$L__BB8_36;
$L__BB8_35:
	mul.wide.s32 	%rd61, %r119, 4;
	add.s64 	%rd62, %rd2, %rd61;
	ld.global.f32 	%f15, [%rd62];
	mul.wide.s32 	%rd63, %r120, 4;
	add.s64 	%rd64, %rd1, %rd63;
	st.global.f32 	[%rd64], %f15;
$L__BB8_36:
	add.s32 	%r120, %r120, %r4;
	add.s32 	%r119, %r119, %r4;
	add.s32 	%r118, %r118, %r4;
	add.s32 	%r117, %r117, %r4;
	add.s32 	%r116, %r116, 1;
	setp.ne.s32 	%p22, %r116, 0;
	@%p22 bra 	$L__BB8_30;
$L__BB8_37:
	ret;

}
	// .globl	_Z12normD2KernelPfS_iiffffff
.visible .entry _Z12normD2KernelPfS_iiffffff(
	.param .u64 .ptr .align 1 _Z12normD2KernelPfS_iiffffff_param_0,
	.param .u64 .ptr .align 1 _Z12normD2KernelPfS_iiffffff_param_1,
	.param .u32 _Z12normD2KernelPfS_iiffffff_param_2,
	.param .u32 _Z12normD2KernelPfS_iiffffff_param_3,
	.param .f32 _Z12normD2KernelPfS_iiffffff_param_4,
	.param .f32 _Z12normD2KernelPfS_iiffffff_param_5,
	.param .f32 _Z12normD2KernelPfS_iiffffff_param_6,
	.param .f32 _Z12normD2KernelPfS_iiffffff_param_7,
	.param .f32 _Z12normD2KernelPfS_iiffffff_param_8,
	.param .f32 _Z12normD2KernelPfS_iiffffff_param_9
)
{
	.reg .pred 	%p<2>;
	.reg .b32 	%r<18>;
	.reg .b32 	%f<10>;
	.reg .b64 	%rd<14>;

	ld.param.u64 	%rd1, [_Z12normD2KernelPfS_iiffffff_param_0];
	ld.param.u64 	%rd2, [_Z12normD2KernelPfS_iiffffff_param_1];
	ld.param.u32 	%r3, [_Z12normD2KernelPfS_iiffffff_param_2];
	ld.param.u32 	%r2, [_Z12normD2KernelPfS_iiffffff_param_3];
	ld.param.f32 	%f1, [_Z12normD2KernelPfS_iiffffff_param_4];
	ld.param.f32 	%f2, [_Z12normD2KernelPfS_iiffffff_param_5];
	ld.param.f32 	%f3, [_Z12normD2KernelPfS_iiffffff_param_6];
	mov.u32 	%r4, %ctaid.x;
	mov.u32 	%r5, %ntid.x;
	mov.u32 	%r6, %tid.x;
	mad.lo.s32 	%r1, %r4, %r5, %r6;
	mul.lo.s32 	%r7, %r2, %r3;
	setp.ge.s32 	%p1, %r1, %r7;
	@%p1 bra 	$L__BB9_2;
	cvta.to.global.u64 	%rd3, %rd1;
	cvta.to.global.u64 	%rd4, %rd2;
	div.s32 	%r8, %r1, %r2;
	mul.lo.s32 	%r9, %r2, %r8;
	sub.s32 	%r10, %r1, %r9;
	mul.lo.s32 	%r11, %r9, 3;
	shl.b32 	%r12, %r2, 1;
	add.s32 	%r13, %r10, %r12;
	add.s32 	%r14, %r13, %r11;
	mul.wide.s32 	%rd5, %r14, 4;
	add.s64 	%rd6, %rd3, %rd5;
	add.s64 	%rd7, %rd4, %rd5;
	sub.s32 	%r15, %r13, %r2;
	add.s32 	%r16, %r15, %r11;
	mul.wide.s32 	%rd8, %r16, 4;
	add.s64 	%rd9, %rd3, %rd8;
	add.s64 	%rd10, %rd4, %rd8;
	add.s32 	%r17, %r11, %r10;
	mul.wide.s32 	%rd11, %r17, 4;
	add.s64 	%rd12, %rd3, %rd11;
	add.s64 	%rd13, %rd4, %rd11;
	ld.global.f32 	%f4, [%rd12];
	sub.f32 	%f5, %f4, %f3;
	st.global.f32 	[%rd13], %f5;
	ld.global.f32 	%f6, [%rd9];
	sub.f32 	%f7, %f6, %f2;
	st.global.f32 	[%rd10], %f7;
	ld.global.f32 	%f8, [%rd6];
	sub.f32 	%f9, %f8, %f1;
	st.global.f32 	[%rd7], %f9;
$L__BB9_2:
	ret;

}
	// .globl	_Z16normYolov3KernelPfS_iiffffff
.visible .entry _Z16normYolov3KernelPfS_iiffffff(
	.param .u64 .ptr .align 1 _Z16normYolov3KernelPfS_iiffffff_param_0,
	.param .u64 .ptr .align 1 _Z16normYolov3KernelPfS_iiffffff_param_1,
	.param .u32 _Z16normYolov3KernelPfS_iiffffff_param_2,
	.param .u32 _Z16normYolov3KernelPfS_iiffffff_param_3,
	.param .f32 _Z16normYolov3KernelPfS_iiffffff_param_4,
	.param .f32 _Z16normYolov3KernelPfS_iiffffff_param_5,
	.param .f32 _Z16normYolov3KernelPfS_iiffffff_param_6,
	.param .f32 _Z16normYolov3KernelPfS_iiffffff_param_7,
	.param .f32 _Z16normYolov3KernelPfS_iiffffff_param_8,
	.param .f32 _Z16normYolov3KernelPfS_iiffffff_param_9
)
{
	.reg .pred 	%p<2>;
	.reg .b32 	%r<18>;
	.reg .b32 	%f<16>;
	.reg .b64 	%rd<14>;

	ld.param.u64 	%rd1, [_Z16normYolov3KernelPfS_iiffffff_param_0];
	ld.param.u64 	%rd2, [_Z16normYolov3KernelPfS_iiffffff_param_1];
	ld.param.u32 	%r3, [_Z16normYolov3KernelPfS_iiffffff_param_2];
	ld.param.u32 	%r2, [_Z16normYolov3KernelPfS_iiffffff_param_3];
	ld.param.f32 	%f1, [_Z16normYolov3KernelPfS_iiffffff_param_4];
	ld.param.f32 	%f2, [_Z16normYolov3KernelPfS_iiffffff_param_5];
	ld.param.f32 	%f3, [_Z16normYolov3KernelPfS_iiffffff_param_6];
	ld.param.f32 	%f4, [_Z16normYolov3KernelPfS_iiffffff_param_7];
	ld.param.f32 	%f5, [_Z16normYolov3KernelPfS_iiffffff_param_8];
	ld.param.f32 	%f6, [_Z16normYolov3KernelPfS_iiffffff_param_9];
	mov.u32 	%r4, %ctaid.x;
	mov.u32 	%r5, %ntid.x;
	mov.u32 	%r6, %tid.x;
	mad.lo.s32 	%r1, %r4, %r5, %r6;
	mul.lo.s32 	%r7, %r2, %r3;
	setp.ge.s32 	%p1, %r1, %r7;
	@%p1 bra 	$L__BB10_2;
	cvta.to.global.u64 	%rd3, %rd1;
	cvta.to.global.u64 	%rd4, %rd2;
	div.s32 	%r8, %r1, %r2;
	mul.lo.s32 	%r9, %r2, %r8;
	sub.s32 	%r10, %r1, %r9;
	mul.lo.s32 	%r11, %r9, 3;
	shl.b32 	%r12, %r2, 1;
	add.s32 	%r13, %r10, %r12;
	add.s32 	%r14, %r13, %r11;
	mul.wide.s32 	%rd5, %r14, 4;
	add.s64 	%rd6, %rd3, %rd5;
	add.s64 	%rd7, %rd4, %rd5;
	sub.s32 	%r15, %r13, %r2;
	add.s32 	%r16, %r15, %r11;
	mul.wide.s32 	%rd8, %r16, 4;
	add.s64 	%rd9, %rd3, %rd8;
	add.s64 	%rd10, %rd4, %rd8;
	add.s32 	%r17, %r11, %r10;
	mul.wide.s32 	%rd11, %r17, 4;
	add.s64 	%rd12, %rd3, %rd11;
	add.s64 	%rd13, %rd4, %rd11;
	ld.global.f32 	%f7, [%rd12];
	sub.f32 	%f8, %f7, %f3;
	div.rn.f32 	%f9, %f8, %f6;
	st.global.f32 	[%rd13], %f9;
	ld.global.f32 	%f10, [%rd9];
	sub.f32 	%f11, %f10, %f2;
	div.rn.f32 	%f12, %f11, %f5;
	st.global.f32 	[%rd10], %f12;
	ld.global.f32 	%f13, [%rd6];
	sub.f32 	%f14, %f13, %f1;
	div.rn.f32 	%f15, %f14, %f4;
	st.global.f32 	[%rd7], %f15;
$L__BB10_2:
	ret;

}


// ===== COMPILED SASS (sm_100) =====

	.target	sm_100

	.elftype	@"ET_EXEC"


//--------------------- .note.nv.tkinfo           --------------------------
	.section	.note.nv.tkinfo,"",@"SHT_NOTE"
	.sectionflags	@"SHF_NOTE_NV_TKINFO"
	.tkinfo
        /*0018*/ 	.word	0x00000002
        /*0030*/ 	.string	""
        /*0030*/ 	.string	"ptxas"
        /*0030*/ 	.string	"Cuda compilation tools, release 13.0, V13.0.88"
        /*0030*/ 	.string	"Build cuda_13.0.r13.0/compiler.36424714_0"
        /*0030*/ 	.string	"-arch sm_100 -m 64 "



//--------------------- .note.nv.cuinfo           --------------------------
	.section	.note.nv.cuinfo,"",@"SHT_NOTE"
	.sectionflags	@"SHF_NOTE_NV_CUINFO"
        /*0018*/ 	.short	0x0002
        /*001a*/ 	.short	0x0064
        /*001c*/ 	.short	0x0082
	.zero		2


//--------------------- .nv.info                  --------------------------
	.section	.nv.info,"",@"SHT_CUDA_INFO"
	.align	4


	//----- nvinfo : EIATTR_REGCOUNT
	.align		4
        /*0000*/ 	.byte	0x04, 0x2f
        /*0002*/ 	.short	(.L_1 - .L_0)
	.align		4
.L_0:
        /*0004*/ 	.word	index@(_Z10copyKernelPhS_ii)
        /*0008*/ 	.word	0x00000012


	//----- nvinfo : EIATTR_FRAME_SIZE
	.align		4
.L_1:
        /*000c*/ 	.byte	0x04, 0x11
        /*000e*/ 	.short	(.L_3 - .L_2)
	.align		4
.L_2:
        /*0010*/ 	.word	index@(_Z10copyKernelPhS_ii)
        /*0014*/ 	.word	0x00000000


	//----- nvinfo : EIATTR_REGCOUNT
	.align		4
.L_3:
        /*0018*/ 	.byte	0x04, 0x2f
        /*001a*/ 	.short	(.L_5 - .L_4)
	.align		4
.L_4:
        /*001c*/ 	.word	index@(_Z15copyKernelAlignPhS_iiii)
        /*0020*/ 	.word	0x0000000e


	//----- nvinfo : EIATTR_FRAME_SIZE
	.align		4
.L_5:
        /*0024*/ 	.byte	0x04, 0x11
        /*0026*/ 	.short	(.L_7 - .L_6)
	.align		4
.L_6:
        /*0028*/ 	.word	index@(_Z15copyKernelAlignPhS_iiii)
        /*002c*/ 	.word	0x00000000


	//----- nvinfo : EIATTR_REGCOUNT
	.align		4
.L_7:
        /*0030*/ 	.byte	0x04, 0x2f
        /*0032*/ 	.short	(.L_9 - .L_8)
	.align		4
.L_8:
        /*0034*/ 	.word	index@(_Z12copyKernelD2PhS_ii)
        /*0038*/ 	.word	0x00000012


	//----- nvinfo : EIATTR_FRAME_SIZE
	.align		4
.L_9:
        /*003c*/ 	.byte	0x04, 0x11
        /*003e*/ 	.short	(.L_11 - .L_10)
	.align		4
.L_10:
        /*0040*/ 	.word	index@(_Z12copyKernelD2PhS_ii)
        /*0044*/ 	.word	0x00000000


	//----- nvinfo : EIATTR_REGCOUNT
	.align		4
.L_11:
        /*0048*/ 	.byte	0x04, 0x2f
        /*004a*/ 	.short	(.L_13 - .L_12)
	.align		4
.L_12:
        /*004c*/ 	.word	index@(_Z11resizKernelPhPfS0_iiiifff)
        /*0050*/ 	.word	0x00000020


	//----- nvinfo : EIATTR_FRAME_SIZE
	.align		4
.L_13:
        /*0054*/ 	.byte	0x04, 0x11
        /*0056*/ 	.short	(.L_15 - .L_14)
	.align		4
.L_14:
        /*0058*/ 	.word	index@($__internal_3_$__cuda_sm3x_div_rn_noftz_f32_slowpath)
        /*005c*/ 	.word	0x00000000


	//----- nvinfo : EIATTR_FRAME_SIZE
	.align		4
.L_15:
        /*0060*/ 	.byte	0x04, 0x11
        /*0062*/ 	.short	(.L_17 - .L_16)
	.align		4
.L_16:
        /*0064*/ 	.word	index@(_Z11resizKernelPhPfS0_iiiifff)
        /*0068*/ 	.word	0x00000000


	//----- nvinfo : EIATTR_REGCOUNT
	.align		4
.L_17:
        /*006c*/ 	.byte	0x04, 0x2f
        /*006e*/ 	.short	(.L_19 - .L_18)
	.align		4
.L_18:
        /*0070*/ 	.word	index@(_Z17resizKernel_torchPhPfS0_iiiifff)
        /*0074*/ 	.word	0x0000001a


	//----- nvinfo : EIATTR_FRAME_SIZE
	.align		4
.L_19:
        /*0078*/ 	.byte	0x04, 0x11
        /*007a*/ 	.short	(.L_21 - .L_20)
	.align		4
.L_20:
        /*007c*/ 	.word	index@($__internal_2_$__cuda_sm3x_div_rn_noftz_f32_slowpath)
        /*0080*/ 	.word	0x00000000


	//----- nvinfo : EIATTR_FRAME_SIZE
	.align		4
.L_21:
        /*0084*/ 	.byte	0x04, 0x11
        /*0086*/ 	.short	(.L_23 - .L_22)
	.align		4
.L_22:
        /*0088*/ 	.word	index@(_Z17resizKernel_torchPhPfS0_iiiifff)
        /*008c*/ 	.word	0x00000000


	//----- nvinfo : EIATTR_REGCOUNT
	.align		4
.L_23:
        /*0090*/ 	.byte	0x04, 0x2f
        /*0092*/ 	.short	(.L_25 - .L_24)
	.align		4
.L_24:
        /*0094*/ 	.word	index@(_Z13paddingKernelPKfPfiiib)
        /*0098*/ 	.word	0x00000016


	//----- nvinfo : EIATTR_FRAME_SIZE
	.align		4
.L_25:
        /*009c*/ 	.byte	0x04, 0x11
        /*009e*/ 	.short	(.L_27 - .L_26)
	.align		4
.L_26:
        /*00a0*/ 	.word	index@(_Z13paddingKernelPKfPfiiib)
        /*00a4*/ 	.word	0x00000000


	//----- nvinfo : EIATTR_REGCOUNT
	.align		4
.L_27:
        /*00a8*/ 	.byte	0x04, 0x2f
        /*00aa*/ 	.short	(.L_29 - .L_28)
	.align		4
.L_28:
        /*00ac*/ 	.word	index@(_Z9copyArrayPfS_i)
        /*00b0*/ 	.word	0x0000000a


	//----- nvinfo : EIATTR_FRAME_SIZE
	.align		4
.L_29:
        /*00b4*/ 	.byte	0x04, 0x11
        /*00b6*/ 	.short	(.L_31 - .L_30)
	.align		4
.L_30:
        /*00b8*/ 	.word	index@(_Z9copyArrayPfS_i)
        /*00bc*/ 	.word	0x00000000


	//----- nvinfo : EIATTR_REGCOUNT
	.align		4
.L_31:
        /*00c0*/ 	.byte	0x04, 0x2f
        /*00c2*/ 	.short	(.L_33 - .L_32)
	.align		4
.L_32:
        /*00c4*/ 	.word	index@(_Z14resizeD2KernelPhPfiiiiffii)
        /*00c8*/ 	.word	0x00000020


	//----- nvinfo : EIATTR_FRAME_SIZE
	.align		4
.L_33:
        /*00cc*/ 	.byte	0x04, 0x11
        /*00ce*/ 	.short	(.L_35 - .L_34)
	.align		4
.L_34:
        /*00d0*/ 	.word	index@($__internal_1_$__cuda_sm20_div_rn_f64_full)
        /*00d4*/ 	.word	0x00000000


	//----- nvinfo : EIATTR_FRAME_SIZE
	.align		4
.L_35:
        /*00d8*/ 	.byte	0x04, 0x11
        /*00da*/ 	.short	(.L_37 - .L_36)
	.align		4
.L_36:
        /*00dc*/ 	.word	index@(_Z14resizeD2KernelPhPfiiiiffii)
        /*00e0*/ 	.word	0x00000000


	//----- nvinfo : EIATTR_REGCOUNT
	.align		4
.L_37:
        /*00e4*/ 	.byte	0x04, 0x2f
        /*00e6*/ 	.short	(.L_39 - .L_38)
	.align		4
.L_38:
        /*00e8*/ 	.word	index@(_Z17transformD2KernelPfS_ii)
        /*00ec*/ 	.word	0x0000001f


	//----- nvinfo : EIATTR_FRAME_SIZE
	.align		4
.L_39:
        /*00f0*/ 	.byte	0x04, 0x11
        /*00f2*/ 	.short	(.L_41 - .L_40)
	.align		4
.L_40:
        /*00f4*/ 	.word	index@(_Z17transformD2KernelPfS_ii)
        /*00f8*/ 	.word	0x00000000


	//----- nvinfo : EIATTR_REGCOUNT
	.align		4
.L_41:
        /*00fc*/ 	.byte	0x04, 0x2f
        /*00fe*/ 	.short	(.L_43 - .L_42)
	.align		4
.L_42:
        /*0100*/ 	.word	index@(_Z12normD2KernelPfS_iiffffff)
        /*0104*/ 	.word	0x00000014


	//----- nvinfo : EIATTR_FRAME_SIZE
	.align		4
.L_43:
        /*0108*/ 	.byte	0x04, 0x11
        /*010a*/ 	.short	(.L_45 - .L_44)
	.align		4
.L_44:
        /*010c*/ 	.word	index@(_Z12normD2KernelPfS_iiffffff)
        /*0110*/ 	.word	0x00000000


	//----- nvinfo : EIATTR_REGCOUNT
	.align		4
.L_45:
        /*0114*/ 	.byte	0x04, 0x2f
        /*0116*/ 	.short	(.L_47 - .L_46)
	.align		4
.L_46:
        /*0118*/ 	.word	index@(_Z16normYolov3KernelPfS_iiffffff)
        /*011c*/ 	.word	0x00000017


	//----- nvinfo : EIATTR_FRAME_SIZE
	.align		4
.L_47:
        /*0120*/ 	.byte	0x04, 0x11
        /*0122*/ 	.short	(.L_49 - .L_48)
	.align		4
.L_48:
        /*0124*/ 	.word	index@($__internal_0_$__cuda_sm3x_div_rn_noftz_f32_slowpath)
        /*0128*/ 	.word	0x00000000


	//----- nvinfo : EIATTR_FRAME_SIZE
	.align		4
.L_49:
        /*012c*/ 	.byte	0x04, 0x11
        /*012e*/ 	.short	(.L_51 - .L_50)
	.align		4
.L_50:
        /*0130*/ 	.word	index@(_Z16normYolov3KernelPfS_iiffffff)
        /*0134*/ 	.word	0x00000000


	//----- nvinfo : EIATTR_MIN_STACK_SIZE
	.align		4
.L_51:
        /*0138*/ 	.byte	0x04, 0x12
        /*013a*/ 	.short	(.L_53 - .L_52)
	.align		4
.L_52:
        /*013c*/ 	.word	index@(_Z16normYolov3KernelPfS_iiffffff)
        /*0140*/ 	.word	0x00000000


	//----- nvinfo : EIATTR_MIN_STACK_SIZE
	.align		4
.L_53:
        /*0144*/ 	.byte	0x04, 0x12
        /*0146*/ 	.short	(.L_55 - .L_54)
	.align		4
.L_54:
        /*0148*/ 	.word	index@(_Z12normD2KernelPfS_iiffffff)
        /*014c*/ 	.word	0x00000000


	//----- nvinfo : EIATTR_MIN_STACK_SIZE
	.align		4
.L_55:
        /*0150*/ 	.byte	0x04, 0x12
        /*0152*/ 	.short	(.L_57 - .L_56)
	.align		4
.L_56:
        /*0154*/ 	.word	index@(_Z17transformD2KernelPfS_ii)
        /*0158*/ 	.word	0x00000000


	//----- nvinfo : EIATTR_MIN_STACK_SIZE
	.align		4
.L_57:
        /*015c*/ 	.byte	0x04, 0x12
        /*015e*/ 	.short	(.L_59 - .L_58)
	.align		4
.L_58:
        /*0160*/ 	.word	index@(_Z14resizeD2KernelPhPfiiiiffii)
        /*0164*/ 	.word	0x00000000


	//----- nvinfo : EIATTR_MIN_STACK_SIZE
	.align		4
.L_59:
        /*0168*/ 	.byte	0x04, 0x12
        /*016a*/ 	.short	(.L_61 - .L_60)
	.align		4
.L_60:
        /*016c*/ 	.word	index@(_Z9copyArrayPfS_i)
        /*0170*/ 	.word	0x00000000


	//----- nvinfo : EIATTR_MIN_STACK_SIZE
	.align		4
.L_61:
        /*0174*/ 	.byte	0x04, 0x12
        /*0176*/ 	.short	(.L_63 - .L_62)
	.align		4
.L_62:
        /*0178*/ 	.word	index@(_Z13paddingKernelPKfPfiiib)
        /*017c*/ 	.word	0x00000000


	//----- nvinfo : EIATTR_MIN_STACK_SIZE
	.align		4
.L_63:
        /*0180*/ 	.byte	0x04, 0x12
        /*0182*/ 	.short	(.L_65 - .L_64)
	.align		4
.L_64:
        /*0184*/ 	.word	index@(_Z17resizKernel_torchPhPfS0_iiiifff)
        /*0188*/ 	.word	0x00000000


	//----- nvinfo : EIATTR_MIN_STACK_SIZE
	.align		4
.L_65:
        /*018c*/ 	.byte	0x04, 0x12
        /*018e*/ 	.short	(.L_67 - .L_66)
	.align		4
.L_66:
        /*0190*/ 	.word	index@(_Z11resizKernelPhPfS0_iiiifff)
        /*0194*/ 	.word	0x00000000


	//----- nvinfo : EIATTR_MIN_STACK_SIZE
	.align		4
.L_67:
        /*0198*/ 	.byte	0x04, 0x12
        /*019a*/ 	.short	(.L_69 - .L_68)
	.align		4
.L_68:
        /*019c*/ 	.word	index@(_Z12copyKernelD2PhS_ii)
        /*01a0*/ 	.word	0x00000000


	//----- nvinfo : EIATTR_MIN_STACK_SIZE
	.align		4
.L_69:
        /*01a4*/ 	.byte	0x04, 0x12
        /*01a6*/ 	.short	(.L_71 - .L_70)
	.align		4
.L_70:
        /*01a8*/ 	.word	index@(_Z15copyKernelAlignPhS_iiii)
        /*01ac*/ 	.word	0x00000000


	//----- nvinfo : EIATTR_MIN_STACK_SIZE
	.align		4
.L_71:
        /*01b0*/ 	.byte	0x04, 0x12
        /*01b2*/ 	.short	(.L_73 - .L_72)
	.align		4
.L_72:
        /*01b4*/ 	.word	index@(_Z10copyKernelPhS_ii)
        /*01b8*/ 	.word	0x00000000
.L_73:


//--------------------- .nv.compat                --------------------------
	.section	.nv.compat,"",@"SHT_CUDA_COMPAT_INFO"
	.align	4
        /*0000*/ 	.byte	0x02, 0x09, 0x00, 0x00, 0x02, 0x02, 0x01, 0x00, 0x02, 0x05, 0x05, 0x00, 0x03, 0x07, 0x01, 0x01
        /*0010*/ 	.byte	0x02, 0x03, 0x00, 0x00, 0x02, 0x06, 0x01, 0x00, 0x04, 0x0b, 0x08, 0x00, 0x01, 0x00, 0x00, 0x00
        /*0020*/ 	.byte	0x00, 0x00, 0x00, 0x00


//--------------------- .nv.info._Z16normYolov3KernelPfS_iiffffff --------------------------
	.section	.nv.info._Z16normYolov3KernelPfS_iiffffff,"",@"SHT_CUDA_INFO"
	.sectionflags	@""
	.align	4


	//----- nvinfo : EIATTR_CUDA_API_VERSION
	.align		4
        /*0000*/ 	.byte	0x04, 0x37
        /*0002*/ 	.short	(.L_75 - .L_74)
.L_74:
        /*0004*/ 	.word	0x00000082


	//----- nvinfo : EIATTR_KPARAM_INFO
	.align		4
.L_75:
        /*0008*/ 	.byte	0x04, 0x17
        /*000a*/ 	.short	(.L_77 - .L_76)
.L_76:
        /*000c*/ 	.word	0x00000000
        /*0010*/ 	.short	0x0009
        /*0012*/ 	.short	0x002c
        /*0014*/ 	.byte	0x00, 0xf0, 0x11, 0x00


	//----- nvinfo : EIATTR_KPARAM_INFO
	.align		4
.L_77:
        /*0018*/ 	.byte	0x04, 0x17
        /*001a*/ 	.short	(.L_79 - .L_78)
.L_78:
        /*001c*/ 	.word	0x00000000
        /*0020*/ 	.short	0x0008
        /*0022*/ 	.short	0x0028
        /*0024*/ 	.byte	0x00, 0xf0, 0x11, 0x00


	//----- nvinfo : EIATTR_KPARAM_INFO
	.align		4
.L_79:
        /*0028*/ 	.byte	0x04, 0x17
        /*002a*/ 	.short	(.L_81 - .L_80)
.L_80:
        /*002c*/ 	.word	0x00000000
        /*0030*/ 	.short	0x0007
        /*0032*/ 	.short	0x0024
        /*0034*/ 	.byte	0x00, 0xf0, 0x11, 0x00


	//----- nvinfo : EIATTR_KPARAM_INFO
	.align		4
.L_81:
        /*0038*/ 	.byte	0x04, 0x17
        /*003a*/ 	.short	(.L_83 - .L_82)
.L_82:
        /*003c*/ 	.word	0x00000000
        /*0040*/ 	.short	0x0006
        /*0042*/ 	.short	0x0020
        /*0044*/ 	.byte	0x00, 0xf0, 0x11, 0x00


	//----- nvinfo : EIATTR_KPARAM_INFO
	.align		4
.L_83:
        /*0048*/ 	.byte	0x04, 0x17
        /*004a*/ 	.short	(.L_85 - .L_84)
.L_84:
        /*004c*/ 	.word	0x00000000
        /*0050*/ 	.short	0x0005
        /*0052*/ 	.short	0x001c
        /*0054*/ 	.byte	0x00, 0xf0, 0x11, 0x00


	//----- nvinfo : EIATTR_KPARAM_INFO
	.align		4
.L_85:
        /*0058*/ 	.byte	0x04, 0x17
        /*005a*/ 	.short	(.L_87 - .L_86)
.L_86:
        /*005c*/ 	.word	0x00000000
        /*0060*/ 	.short	0x0004
        /*0062*/ 	.short	0x0018
        /*0064*/ 	.byte	0x00, 0xf0, 0x11, 0x00


	//----- nvinfo : EIATTR_KPARAM_INFO
	.align		4
.L_87:
        /*0068*/ 	.byte	0x04, 0x17
        /*006a*/ 	.short	(.L_89 - .L_88)
.L_88:
        /*006c*/ 	.word	0x00000000
        /*0070*/ 	.short	0x0003
        /*0072*/ 	.short	0x0014
        /*0074*/ 	.byte	0x00, 0xf0, 0x11, 0x00


	//----- nvinfo : EIATTR_KPARAM_INFO
	.align		4
.L_89:
        /*0078*/ 	.byte	0x04, 0x17
        /*007a*/ 	.short	(.L_91 - .L_90)
.L_90:
        /*007c*/ 	.word	0x00000000
        /*0080*/ 	.short	0x0002
        /*0082*/ 	.short	0x0010
        /*0084*/ 	.byte	0x00, 0xf0, 0x11, 0x00


	//----- nvinfo : EIATTR_KPARAM_INFO
	.align		4
.L_91:
        /*0088*/ 	.byte	0x04, 0x17
        /*008a*/ 	.short	(.L_93 - .L_92)
.L_92:
        /*008c*/ 	.word	0x00000000
        /*0090*/ 	.short	0x0001
        /*0092*/ 	.short	0x0008
        /*0094*/ 	.byte	0x00, 0xf5, 0x21, 0x00


	//----- nvinfo : EIATTR_KPARAM_INFO
	.align		4
.L_93:
        /*0098*/ 	.byte	0x04, 0x17
        /*009a*/ 	.short	(.L_95 - .L_94)
.L_94:
        /*009c*/ 	.word	0x00000000
        /*00a0*/ 	.short	0x0000
        /*00a2*/ 	.short	0x0000
        /*00a4*/ 	.byte	0x00, 0xf5, 0x21, 0x00


	//----- nvinfo : EIATTR_SPARSE_MMA_MASK
	.align		4
.L_95:
        /*00a8*/ 	.byte	0x03, 0x50
        /*00aa*/ 	.short	0x0000


	//----- nvinfo : EIATTR_MAXREG_COUNT
	.align		4
        /*00ac*/ 	.byte	0x03, 0x1b
        /*00ae*/ 	.short	0x00ff


	//----- nvinfo : EIATTR_MERCURY_ISA_VERSION
	.align		4
        /*00b0*/ 	.byte	0x03, 0x5f
        /*00b2*/ 	.short	0x0101


	//----- nvinfo : EIATTR_VRC_CTA_INIT_COUNT
	.align		4
        /*00b4*/ 	.byte	0x02, 0x4a
	.zero		1
	.zero		1


	//----- nvinfo : EIATTR_EXIT_INSTR_OFFSETS
	.align		4
        /*00b8*/ 	.byte	0x04, 0x1c
        /*00ba*/ 	.short	(.L_97 - .L_96)


	//   ....[0]....
.L_96:
        /*00bc*/ 	.word	0x00000080


	//   ....[1]....
        /*00c0*/ 	.word	0x000006c0


	//----- nvinfo : EIATTR_CRS_STACK_SIZE
	.align		4
.L_97:
        /*00c4*/ 	.byte	0x04, 0x1e
        /*00c6*/ 	.short	(.L_99 - .L_98)
.L_98:
        /*00c8*/ 	.word	0x00000000


	//----- nvinfo : EIATTR_CBANK_PARAM_SIZE
	.align		4
.L_99:
        /*00cc*/ 	.byte	0x03, 0x19
        /*00ce*/ 	.short	0x0030


	//----- nvinfo : EIATTR_PARAM_CBANK
	.align		4
        /*00d0*/ 	.byte	0x04, 0x0a
        /*00d2*/ 	.short	(.L_101 - .L_100)
	.align		4
.L_100:
        /*00d4*/ 	.word	index@(.nv.constant0._Z16normYolov3KernelPfS_iiffffff)
        /*00d8*/ 	.short	0x0380
        /*00da*/ 	.short	0x0030


	//----- nvinfo : EIATTR_SW_WAR
	.align		4
.L_101:
        /*00dc*/ 	.byte	0x04, 0x36
        /*00de*/ 	.short	(.L_103 - .L_102)
.L_102:
        /*00e0*/ 	.word	0x00000008
.L_103:


//--------------------- .nv.info._Z12normD2KernelPfS_iiffffff --------------------------
	.section	.nv.info._Z12normD2KernelPfS_iiffffff,"",@"SHT_CUDA_INFO"
	.sectionflags	@""
	.align	4


	//----- nvinfo : EIATTR_CUDA_API_VERSION
	.align		4
        /*0000*/ 	.byte	0x04, 0x37
        /*0002*/ 	.short	(.L_105 - .L_104)
.L_104:
        /*0004*/ 	.word	0x00000082


	//----- nvinfo : EIATTR_KPARAM_INFO
	.align		4
.L_105:
        /*0008*/ 	.byte	0x04, 0x17
        /*000a*/ 	.short	(.L_107 - .L_106)
.L_106:
        /*000c*/ 	.word	0x00000000
        /*0010*/ 	.short	0x0009
        /*0012*/ 	.short	0x002c
        /*0014*/ 	.byte	0x00, 0xf0, 0x11, 0x00


	//----- nvinfo : EIATTR_KPARAM_INFO
	.align		4
.L_107:
        /*0018*/ 	.byte	0x04, 0x17
        /*001a*/ 	.short	(.L_109 - .L_108)
.L_108:
        /*001c*/ 	.word	0x00000000
        /*0020*/ 	.short	0x0008
        /*0022*/ 	.short	0x0028
        /*0024*/ 	.byte	0x00, 0xf0, 0x11, 0x00


	//----- nvinfo : EIATTR_KPARAM_INFO
	.align		4
.L_109:
        /*0028*/ 	.byte	0x04, 0x17
        /*002a*/ 	.short	(.L_111 - .L_110)
.L_110:
        /*002c*/ 	.word	0x00000000
        /*0030*/ 	.short	0x0007
        /*0032*/ 	.short	0x0024
        /*0034*/ 	.byte	0x00, 0xf0, 0x11, 0x00


	//----- nvinfo : EIATTR_KPARAM_INFO
	.align		4
.L_111:
        /*0038*/ 	.byte	0x04, 0x17
        /*003a*/ 	.short	(.L_113 - .L_112)
.L_112:
        /*003c*/ 	.word	0x00000000
        /*0040*/ 	.short	0x0006
        /*0042*/ 	.short	0x0020
        /*0044*/ 	.byte	0x00, 0xf0, 0x11, 0x00


	//----- nvinfo : EIATTR_KPARAM_INFO
	.align		4
.L_113:
        /*0048*/ 	.byte	0x04, 0x17
        /*004a*/ 	.short	(.L_115 - .L_114)
.L_114:
        /*004c*/ 	.word	0x00000000
        /*0050*/ 	.short	0x0005
        /*0052*/ 	.short	0x001c
        /*0054*/ 	.byte	0x00, 0xf0, 0x11, 0x00


	//----- nvinfo : EIATTR_KPARAM_INFO
	.align		4
.L_115:
        /*0058*/ 	.byte	0x04, 0x17
        /*005a*/ 	.short	(.L_117 - .L_116)
.L_116:
        /*005c*/ 	.word	0x00000000
        /*0060*/ 	.short	0x0004
        /*0062*/ 	.short	0x0018
        /*0064*/ 	.byte	0x00, 0xf0, 0x11, 0x00


	//----- nvinfo : EIATTR_KPARAM_INFO
	.align		4
.L_117:
        /*0068*/ 	.byte	0x04, 0x17
        /*006a*/ 	.short	(.L_119 - .L_118)
.L_118:
        /*006c*/ 	.word	0x00000000
        /*0070*/ 	.short	0x0003
        /*0072*/ 	.short	0x0014
        /*0074*/ 	.byte	0x00, 0xf0, 0x11, 0x00


	//----- nvinfo : EIATTR_KPARAM_INFO
	.align		4
.L_119:
        /*0078*/ 	.byte	0x04, 0x17
        /*007a*/ 	.short	(.L_121 - .L_120)
.L_120:
        /*007c*/ 	.word	0x00000000
        /*0080*/ 	.short	0x0002
        /*0082*/ 	.short	0x0010
        /*0084*/ 	.byte	0x00, 0xf0, 0x11, 0x00


	//----- nvinfo : EIATTR_KPARAM_INFO
	.align		4
.L_121:
        /*0088*/ 	.byte	0x04, 0x17
        /*008a*/ 	.short	(.L_123 - .L_122)
.L_122:
        /*008c*/ 	.word	0x00000000
        /*0090*/ 	.short	0x0001
        /*0092*/ 	.short	0x0008
        /*0094*/ 	.byte	0x00, 0xf5, 0x21, 0x00


	//----- nvinfo : EIATTR_KPARAM_INFO
	.align		4
.L_123:
        /*0098*/ 	.byte	0x04, 0x17
        /*009a*/ 	.short	(.L_125 - .L_124)
.L_124:
        /*009c*/ 	.word	0x00000000
        /*00a0*/ 	.short	0x0000
        /*00a2*/ 	.short	0x0000
        /*00a4*/ 	.byte	0x00, 0xf5, 0x21, 0x00


	//----- nvinfo : EIATTR_SPARSE_MMA_MASK
	.align		4
.L_125:
        /*00a8*/ 	.byte	0x03, 0x50
        /*00aa*/ 	.short	0x0000


	//----- nvinfo : EIATTR_MAXREG_COUNT
	.align		4
        /*00ac*/ 	.byte	0x03, 0x1b
        /*00ae*/ 	.short	0x00ff


	//----- nvinfo : EIATTR_MERCURY_ISA_VERSION
	.align		4
        /*00b0*/ 	.byte	0x03, 0x5f
        /*00b2*/ 	.short	0x0101


	//----- nvinfo : EIATTR_VRC_CTA_INIT_COUNT
	.align		4
        /*00b4*/ 	.byte	0x02, 0x4a
	.zero		1
	.zero		1


	//----- nvinfo : EIATTR_EXIT_INSTR_OFFSETS
	.align		4
        /*00b8*/ 	.byte	0x04, 0x1c
        /*00ba*/ 	.short	(.L_127 - .L_126)


	//   ....[0]....
.L_126:
        /*00bc*/ 	.word	0x00000080


	//   ....[1]....
        /*00c0*/ 	.word	0x000003c0


	//----- nvinfo : EIATTR_CBANK_PARAM_SIZE
	.align		4
.L_127:
        /*00c4*/ 	.byte	0x03, 0x19
        /*00c6*/ 	.short	0x0030


	//----- nvinfo : EIATTR_PARAM_CBANK
	.align		4
        /*00c8*/ 	.byte	0x04, 0x0a
        /*00ca*/ 	.short	(.L_129 - .L_128)
	.align		4
.L_128:
        /*00cc*/ 	.word	index@(.nv.constant0._Z12normD2KernelPfS_iiffffff)
        /*00d0*/ 	.short	0x0380
        /*00d2*/ 	.short	0x0030


	//----- nvinfo : EIATTR_SW_WAR
	.align		4
.L_129:
        /*00d4*/ 	.byte	0x04, 0x36
        /*00d6*/ 	.short	(.L_131 - .L_130)
.L_130:
        /*00d8*/ 	.word	0x00000008
.L_131:


//--------------------- .nv.info._Z17transformD2KernelPfS_ii --------------------------
	.section	.nv.info._Z17transformD2KernelPfS_ii,"",@"SHT_CUDA_INFO"
	.sectionflags	@""
	.align	4


	//----- nvinfo : EIATTR_CUDA_API_VERSION
	.align		4
        /*0000*/ 	.byte	0x04, 0x37
        /*0002*/ 	.short	(.L_133 - .L_132)
.L_132:
        /*0004*/ 	.word	0x00000082


	//----- nvinfo : EIATTR_KPARAM_INFO
	.align		4
.L_133:
        /*0008*/ 	.byte	0x04, 0x17
        /*000a*/ 	.short	(.L_135 - .L_134)
.L_134:
        /*000c*/ 	.word	0x00000000
        /*0010*/ 	.short	0x0003
        /*0012*/ 	.short	0x0014
        /*0014*/ 	.byte	0x00, 0xf0, 0x11, 0x00


	//----- nvinfo : EIATTR_KPARAM_INFO
	.align		4
.L_135:
        /*0018*/ 	.byte	0x04, 0x17
        /*001a*/ 	.short	(.L_137 - .L_136)
.L_136:
        /*001c*/ 	.word	0x00000000
        /*0020*/ 	.short	0x0002
        /*0022*/ 	.short	0x0010
        /*0024*/ 	.byte	0x00, 0xf0, 0x11, 0x00


	//----- nvinfo : EIATTR_KPARAM_INFO
	.align		4
.L_137:
        /*0028*/ 	.byte	0x04, 0x17
        /*002a*/ 	.short	(.L_139 - .L_138)
.L_138:
        /*002c*/ 	.word	0x00000000
        /*0030*/ 	.short	0x0001
        /*0032*/ 	.short	0x0008
        /*0034*/ 	.byte	0x00, 0xf5, 0x21, 0x00


	//----- nvinfo : EIATTR_KPARAM_INFO
	.align		4
.L_139:
        /*0038*/ 	.byte	0x04, 0x17
        /*003a*/ 	.short	(.L_141 - .L_140)
.L_140:
        /*003c*/ 	.word	0x00000000
        /*0040*/ 	.short	0x0000
        /*0042*/ 	.short	0x0000
        /*0044*/ 	.byte	0x00, 0xf5, 0x21, 0x00


	//----- nvinfo : EIATTR_SPARSE_MMA_MASK
	.align		4
.L_141:
        /*0048*/ 	.byte	0x03, 0x50
        /*004a*/ 	.short	0x0000


	//----- nvinfo : EIATTR_MAXREG_COUNT
	.align		4
        /*004c*/ 	.byte	0x03, 0x1b
        /*004e*/ 	.short	0x00ff


	//----- nvinfo : EIATTR_MERCURY_ISA_VERSION
	.align		4
        /*0050*/ 	.byte	0x03, 0x5f
        /*0052*/ 	.short	0x0101


	//----- nvinfo : EIATTR_VRC_CTA_INIT_COUNT
	.align		4
        /*0054*/ 	.byte	0x02, 0x4a
	.zero		1
	.zero		1


	//----- nvinfo : EIATTR_EXIT_INSTR_OFFSETS
	.align		4
        /*0058*/ 	.byte	0x04, 0x1c
        /*005a*/ 	.short	(.L_143 - .L_142)


	//   ....[0]....
.L_142:
        /*005c*/ 	.word	0x000000a0


	//   ....[1]....
        /*0060*/ 	.word	0x00000aa0


	//   ....[2]....
        /*0064*/ 	.word	0x00000d40


	//----- nvinfo : EIATTR_INDIRECT_BRANCH_TARGETS
	.align		4
.L_143:
        /*0068*/ 	.byte	0x04, 0x34
        /*006a*/ 	.short	(.L_145 - .L_144)


	//   ....[0]....
.L_144:
        /*006c*/ 	.word	.L_x_78@srel
        /*0070*/ 	.short	0x0
        /*0072*/ 	.short	0x0
        /*0074*/ 	.word	0x3
        /*0078*/ 	.word	.L_x_79@srel
        /*007c*/ 	.word	.L_x_80@srel
        /*0080*/ 	.word	.L_x_81@srel


	//   ....[1]....
        /*0084*/ 	.word	.L_x_82@srel
        /*0088*/ 	.short	0x0
        /*008a*/ 	.short	0x0
        /*008c*/ 	.word	0x3
        /*0090*/ 	.word	.L_x_83@srel
        /*0094*/ 	.word	.L_x_84@srel
        /*0098*/ 	.word	.L_x_85@srel


	//----- nvinfo : EIATTR_CRS_STACK_SIZE
	.align		4
.L_145:
        /*009c*/ 	.byte	0x04, 0x1e
        /*009e*/ 	.short	(.L_147 - .L_146)
.L_146:
        /*00a0*/ 	.word	0x00000000


	//----- nvinfo : EIATTR_CBANK_PARAM_SIZE
	.align		4
.L_147:
        /*00a4*/ 	.byte	0x03, 0x19
        /*00a6*/ 	.short	0x0018


	//----- nvinfo : EIATTR_PARAM_CBANK
	.align		4
        /*00a8*/ 	.byte	0x04, 0x0a
        /*00aa*/ 	.short	(.L_149 - .L_148)
	.align		4
.L_148:
        /*00ac*/ 	.word	index@(.nv.constant0._Z17transformD2KernelPfS_ii)
        /*00b0*/ 	.short	0x0380
        /*00b2*/ 	.short	0x0018


	//----- nvinfo : EIATTR_SW_WAR
	.align		4
.L_149:
        /*00b4*/ 	.byte	0x04, 0x36
        /*00b6*/ 	.short	(.L_151 - .L_150)
.L_150:
        /*00b8*/ 	.word	0x00000008
.L_151:


//--------------------- .nv.info._Z14resizeD2KernelPhPfiiiiffii --------------------------
	.section	.nv.info._Z14resizeD2KernelPhPfiiiiffii,"",@"SHT_CUDA_INFO"
	.sectionflags	@""
	.align	4


	//----- nvinfo : EIATTR_CUDA_API_VERSION
	.align		4
        /*0000*/ 	.byte	0x04, 0x37
        /*0002*/ 	.short	(.L_153 - .L_152)
.L_152:
        /*0004*/ 	.word	0x00000082


	//----- nvinfo : EIATTR_KPARAM_INFO
	.align		4
.L_153:
        /*0008*/ 	.byte	0x04, 0x17
        /*000a*/ 	.short	(.L_155 - .L_154)
.L_154:
        /*000c*/ 	.word	0x00000000
        /*0010*/ 	.short	0x0009
        /*0012*/ 	.short	0x002c
        /*0014*/ 	.byte	0x00, 0xf0, 0x11, 0x00


	//----- nvinfo : EIATTR_KPARAM_INFO
	.align		4
.L_155:
        /*0018*/ 	.byte	0x04, 0x17
        /*001a*/ 	.short	(.L_157 - .L_156)
.L_156:
        /*001c*/ 	.word	0x00000000
        /*0020*/ 	.short	0x0008
        /*0022*/ 	.short	0x0028
        /*0024*/ 	.byte	0x00, 0xf0, 0x11, 0x00


	//----- nvinfo : EIATTR_KPARAM_INFO
	.align		4
.L_157:
        /*0028*/ 	.byte	0x04, 0x17
        /*002a*/ 	.short	(.L_159 - .L_158)
.L_158:
        /*002c*/ 	.word	0x00000000
        /*0030*/ 	.short	0x0007
        /*0032*/ 	.short	0x0024
        /*0034*/ 	.byte	0x00, 0xf0, 0x11, 0x00


	//----- nvinfo : EIATTR_KPARAM_INFO
	.align		4
.L_159:
        /*0038*/ 	.byte	0x04, 0x17
        /*003a*/ 	.short	(.L_161 - .L_160)
.L_160:
        /*003c*/ 	.word	0x00000000
        /*0040*/ 	.short	0x0006
        /*0042*/ 	.short	0x0020
        /*0044*/ 	.byte	0x00, 0xf0, 0x11, 0x00


	//----- nvinfo : EIATTR_KPARAM_INFO
	.align		4
.L_161:
        /*0048*/ 	.byte	0x04, 0x17
        /*004a*/ 	.short	(.L_163 - .L_162)
.L_162:
        /*004c*/ 	.word	0x00000000
        /*0050*/ 	.short	0x0005
        /*0052*/ 	.short	0x001c
        /*0054*/ 	.byte	0x00, 0xf0, 0x11, 0x00


	//----- nvinfo : EIATTR_KPARAM_INFO
	.align		4
.L_163:
        /*0058*/ 	.byte	0x04, 0x17
        /*005a*/ 	.short	(.L_165 - .L_164)
.L_164:
        /*005c*/ 	.word	0x00000000
        /*0060*/ 	.short	0x0004
        /*0062*/ 	.short	0x0018
        /*0064*/ 	.byte	0x00, 0xf0, 0x11, 0x00


	//----- nvinfo : EIATTR_KPARAM_INFO
	.align		4
.L_165:
        /*0068*/ 	.byte	0x04, 0x17
        /*006a*/ 	.short	(.L_167 - .L_166)
.L_166:
        /*006c*/ 	.word	0x00000000
        /*0070*/ 	.short	0x0003
        /*0072*/ 	.short	0x0014
        /*0074*/ 	.byte	0x00, 0xf0, 0x11, 0x00


	//----- nvinfo : EIATTR_KPARAM_INFO
	.align		4
.L_167:
        /*0078*/ 	.byte	0x04, 0x17
        /*007a*/ 	.short	(.L_169 - .L_168)
.L_168:
        /*007c*/ 	.word	0x00000000
        /*0080*/ 	.short	0x0002
        /*0082*/ 	.short	0x0010
        /*0084*/ 	.byte	0x00, 0xf0, 0x11, 0x00


	//----- nvinfo : EIATTR_KPARAM_INFO
	.align		4
.L_169:
        /*0088*/ 	.byte	0x04, 0x17
        /*008a*/ 	.short	(.L_171 - .L_170)
.L_170:
        /*008c*/ 	.word	0x00000000
        /*0090*/ 	.short	0x0001
        /*0092*/ 	.short	0x0008
        /*0094*/ 	.byte	0x00, 0xf5, 0x21, 0x00


	//----- nvinfo : EIATTR_KPARAM_INFO
	.align		4
.L_171:
        /*0098*/ 	.byte	0x04, 0x17
        /*009a*/ 	.short	(.L_173 - .L_172)
.L_172:
        /*009c*/ 	.word	0x00000000
        /*00a0*/ 	.short	0x0000
        /*00a2*/ 	.short	0x0000
        /*00a4*/ 	.byte	0x00, 0xf5, 0x21, 0x00


	//----- nvinfo : EIATTR_SPARSE_MMA_MASK
	.align		4
.L_173:
        /*00a8*/ 	.byte	0x03, 0x50
        /*00aa*/ 	.short	0x0000


	//----- nvinfo : EIATTR_MAXREG_COUNT
	.align		4
        /*00ac*/ 	.byte	0x03, 0x1b
        /*00ae*/ 	.short	0x00ff


	//----- nvinfo : EIATTR_MERCURY_ISA_VERSION
	.align		4
        /*00b0*/ 	.byte	0x03, 0x5f
        /*00b2*/ 	.short	0x0101


	//----- nvinfo : EIATTR_VRC_CTA_INIT_COUNT
	.align		4
        /*00b4*/ 	.byte	0x02, 0x4a
	.zero		1
	.zero		1


	//----- nvinfo : EIATTR_EXIT_INSTR_OFFSETS
	.align		4
        /*00b8*/ 	.byte	0x04, 0x1c
        /*00ba*/ 	.short	(.L_175 - .L_174)


	//   ....[0]....
.L_174:
        /*00bc*/ 	.word	0x000000e0


	//   ....[1]....
        /*00c0*/ 	.word	0x000004c0


	//   ....[2]....
        /*00c4*/ 	.word	0x00000bb0


	//----- nvinfo : EIATTR_CRS_STACK_SIZE
	.align		4
.L_175:
        /*00c8*/ 	.byte	0x04, 0x1e
        /*00ca*/ 	.short	(.L_177 - .L_176)
.L_176:
        /*00cc*/ 	.word	0x00000000


	//----- nvinfo : EIATTR_CBANK_PARAM_SIZE
	.align		4
.L_177:
        /*00d0*/ 	.byte	0x03, 0x19
        /*00d2*/ 	.short	0x0030


	//----- nvinfo : EIATTR_PARAM_CBANK
	.align		4
        /*00d4*/ 	.byte	0x04, 0x0a
        /*00d6*/ 	.short	(.L_179 - .L_178)
	.align		4
.L_178:
        /*00d8*/ 	.word	index@(.nv.constant0._Z14resizeD2KernelPhPfiiiiffii)
        /*00dc*/ 	.short	0x0380
        /*00de*/ 	.short	0x0030


	//----- nvinfo : EIATTR_SW_WAR
	.align		4
.L_179:
        /*00e0*/ 	.byte	0x04, 0x36
        /*00e2*/ 	.short	(.L_181 - .L_180)
.L_180:
        /*00e4*/ 	.word	0x00000008
.L_181:


//--------------------- .nv.info._Z9copyArrayPfS_i --------------------------
	.section	.nv.info._Z9copyArrayPfS_i,"",@"SHT_CUDA_INFO"
	.sectionflags	@""
	.align	4


	//----- nvinfo : EIATTR_CUDA_API_VERSION
	.align		4
        /*0000*/ 	.byte	0x04, 0x37
        /*0002*/ 	.short	(.L_183 - .L_182)
.L_182:
        /*0004*/ 	.word	0x00000082


	//----- nvinfo : EIATTR_KPARAM_INFO
	.align		4
.L_183:
        /*0008*/ 	.byte	0x04, 0x17
        /*000a*/ 	.short	(.L_185 - .L_184)
.L_184:
        /*000c*/ 	.word	0x00000000
        /*0010*/ 	.short	0x0002
        /*0012*/ 	.short	0x0010
        /*0014*/ 	.byte	0x00, 0xf0, 0x11, 0x00


	//----- nvinfo : EIATTR_KPARAM_INFO
	.align		4
.L_185:
        /*0018*/ 	.byte	0x04, 0x17
        /*001a*/ 	.short	(.L_187 - .L_186)
.L_186:
        /*001c*/ 	.word	0x00000000
        /*0020*/ 	.short	0x0001
        /*0022*/ 	.short	0x0008
        /*0024*/ 	.byte	0x00, 0xf5, 0x21, 0x00


	//----- nvinfo : EIATTR_KPARAM_INFO
	.align		4
.L_187:
        /*0028*/ 	.byte	0x04, 0x17
        /*002a*/ 	.short	(.L_189 - .L_188)
.L_188:
        /*002c*/ 	.word	0x00000000
        /*0030*/ 	.short	0x0000
        /*0032*/ 	.short	0x0000
        /*0034*/ 	.byte	0x00, 0xf5, 0x21, 0x00


	//----- nvinfo : EIATTR_SPARSE_MMA_MASK
	.align		4
.L_189:
        /*0038*/ 	.byte	0x03, 0x50
        /*003a*/ 	.short	0x0000


	//----- nvinfo : EIATTR_MAXREG_COUNT
	.align		4
        /*003c*/ 	.byte	0x03, 0x1b
        /*003e*/ 	.short	0x00ff


	//----- nvinfo : EIATTR_MERCURY_ISA_VERSION
	.align		4
        /*0040*/ 	.byte	0x03, 0x5f
        /*0042*/ 	.short	0x0101


	//----- nvinfo : EIATTR_VRC_CTA_INIT_COUNT
	.align		4
        /*0044*/ 	.byte	0x02, 0x4a
	.zero		1
	.zero		1


	//----- nvinfo : EIATTR_EXIT_INSTR_OFFSETS
	.align		4
        /*0048*/ 	.byte	0x04, 0x1c
        /*004a*/ 	.short	(.L_191 - .L_190)


	//   ....[0]....
.L_190:
        /*004c*/ 	.word	0x00000070


	//   ....[1]....
        /*0050*/ 	.word	0x000000f0


	//----- nvinfo : EIATTR_CBANK_PARAM_SIZE
	.align		4
.L_191:
        /*0054*/ 	.byte	0x03, 0x19
        /*0056*/ 	.short	0x0014


	//----- nvinfo : EIATTR_PARAM_CBANK
	.align		4
        /*0058*/ 	.byte	0x04, 0x0a
        /*005a*/ 	.short	(.L_193 - .L_192)
	.align		4
.L_192:
        /*005c*/ 	.word	index@(.nv.constant0._Z9copyArrayPfS_i)
        /*0060*/ 	.short	0x0380
        /*0062*/ 	.short	0x0014


	//----- nvinfo : EIATTR_SW_WAR
	.align		4
.L_193:
        /*0064*/ 	.byte	0x04, 0x36
        /*0066*/ 	.short	(.L_195 - .L_194)
.L_194:
        /*0068*/ 	.word	0x00000008
.L_195:


//--------------------- .nv.info._Z13paddingKernelPKfPfiiib --------------------------
	.section	.nv.info._Z13paddingKernelPKfPfiiib,"",@"SHT_CUDA_INFO"
	.sectionflags	@""
	.align	4


	//----- nvinfo : EIATTR_CUDA_API_VERSION
	.align		4
        /*0000*/ 	.byte	0x04, 0x37
        /*0002*/ 	.short	(.L_197 - .L_196)
.L_196:
        /*0004*/ 	.word	0x00000082


	//----- nvinfo : EIATTR_KPARAM_INFO
	.align		4
.L_197:
        /*0008*/ 	.byte	0x04, 0x17
        /*000a*/ 	.short	(.L_199 - .L_198)
.L_198:
        /*000c*/ 	.word	0x00000000
        /*0010*/ 	.short	0x0005
        /*0012*/ 	.short	0x001c
        /*0014*/ 	.byte	0x00, 0xf0, 0x05, 0x00


	//----- nvinfo : EIATTR_KPARAM_INFO
	.align		4
.L_199:
        /*0018*/ 	.byte	0x04, 0x17
        /*001a*/ 	.short	(.L_201 - .L_200)
.L_200:
        /*001c*/ 	.word	0x00000000
        /*0020*/ 	.short	0x0004
        /*0022*/ 	.short	0x0018
        /*0024*/ 	.byte	0x00, 0xf0, 0x11, 0x00


	//----- nvinfo : EIATTR_KPARAM_INFO
	.align		4
.L_201:
        /*0028*/ 	.byte	0x04, 0x17
        /*002a*/ 	.short	(.L_203 - .L_202)
.L_202:
        /*002c*/ 	.word	0x00000000
        /*0030*/ 	.short	0x0003
        /*0032*/ 	.short	0x0014
        /*0034*/ 	.byte	0x00, 0xf0, 0x11, 0x00


	//----- nvinfo : EIATTR_KPARAM_INFO
	.align		4
.L_203:
        /*0038*/ 	.byte	0x04, 0x17
        /*003a*/ 	.short	(.L_205 - .L_204)
.L_204:
        /*003c*/ 	.word	0x00000000
        /*0040*/ 	.short	0x0002
        /*0042*/ 	.short	0x0010
        /*0044*/ 	.byte	0x00, 0xf0, 0x11, 0x00


	//----- nvinfo : EIATTR_KPARAM_INFO
	.align		4
.L_205:
        /*0048*/ 	.byte	0x04, 0x17
        /*004a*/ 	.short	(.L_207 - .L_206)
.L_206:
        /*004c*/ 	.word	0x00000000
        /*0050*/ 	.short	0x0001
        /*0052*/ 	.short	0x0008
        /*0054*/ 	.byte	0x00, 0xf5, 0x21, 0x00


	//----- nvinfo : EIATTR_KPARAM_INFO
	.align		4
.L_207:
        /*0058*/ 	.byte	0x04, 0x17
        /*005a*/ 	.short	(.L_209 - .L_208)
.L_208:
        /*005c*/ 	.word	0x00000000
        /*0060*/ 	.short	0x0000
        /*0062*/ 	.short	0x0000
        /*0064*/ 	.byte	0x00, 0xf5, 0x21, 0x00


	//----- nvinfo : EIATTR_SPARSE_MMA_MASK
	.align		4
.L_209:
        /*0068*/ 	.byte	0x03, 0x50
        /*006a*/ 	.short	0x0000


	//----- nvinfo : EIATTR_MAXREG_COUNT
	.align		4
        /*006c*/ 	.byte	0x03, 0x1b
        /*006e*/ 	.short	0x00ff


	//----- nvinfo : EIATTR_MERCURY_ISA_VERSION
	.align		4
        /*0070*/ 	.byte	0x03, 0x5f
        /*0072*/ 	.short	0x0101


	//----- nvinfo : EIATTR_VRC_CTA_INIT_COUNT
	.align		4
        /*0074*/ 	.byte	0x02, 0x4a
	.zero		1
	.zero		1


	//----- nvinfo : EIATTR_EXIT_INSTR_OFFSETS
	.align		4
        /*0078*/ 	.byte	0x04, 0x1c
        /*007a*/ 	.short	(.L_211 - .L_210)


	//   ....[0]....
.L_210:
        /*007c*/ 	.word	0x00000460


	//   ....[1]....
        /*0080*/ 	.word	0x00000530


	//   ....[2]....
        /*0084*/ 	.word	0x000006a0


	//   ....[3]....
        /*0088*/ 	.word	0x00000a50


	//   ....[4]....
        /*008c*/ 	.word	0x00000c30


	//   ....[5]....
        /*0090*/ 	.word	0x00000d00


	//----- nvinfo : EIATTR_CRS_STACK_SIZE
	.align		4
.L_211:
        /*0094*/ 	.byte	0x04, 0x1e
        /*0096*/ 	.short	(.L_213 - .L_212)
.L_212:
        /*0098*/ 	.word	0x00000000


	//----- nvinfo : EIATTR_CBANK_PARAM_SIZE
	.align		4
.L_213:
        /*009c*/ 	.byte	0x03, 0x19
        /*009e*/ 	.short	0x001d


	//----- nvinfo : EIATTR_PARAM_CBANK
	.align		4
        /*00a0*/ 	.byte	0x04, 0x0a
        /*00a2*/ 	.short	(.L_215 - .L_214)
	.align		4
.L_214:
        /*00a4*/ 	.word	index@(.nv.constant0._Z13paddingKernelPKfPfiiib)
        /*00a8*/ 	.short	0x0380
        /*00aa*/ 	.short	0x001d


	//----- nvinfo : EIATTR_SW_WAR
	.align		4
.L_215:
        /*00ac*/ 	.byte	0x04, 0x36
        /*00ae*/ 	.short	(.L_217 - .L_216)
.L_216:
        /*00b0*/ 	.word	0x00000008
.L_217:


//--------------------- .nv.info._Z17resizKernel_torchPhPfS0_iiiifff --------------------------
	.section	.nv.info._Z17resizKernel_torchPhPfS0_iiiifff,"",@"SHT_CUDA_INFO"
	.sectionflags	@""
	.align	4


	//----- nvinfo : EIATTR_CUDA_API_VERSION
	.align		4
        /*0000*/ 	.byte	0x04, 0x37
        /*0002*/ 	.short	(.L_219 - .L_218)
.L_218:
        /*0004*/ 	.word	0x00000082


	//----- nvinfo : EIATTR_KPARAM_INFO
	.align		4
.L_219:
        /*0008*/ 	.byte	0x04, 0x17
        /*000a*/ 	.short	(.L_221 - .L_220)
.L_220:
        /*000c*/ 	.word	0x00000000
        /*0010*/ 	.short	0x0009
        /*0012*/ 	.short	0x0030
        /*0014*/ 	.byte	0x00, 0xf0, 0x11, 0x00


	//----- nvinfo : EIATTR_KPARAM_INFO
	.align		4
.L_221:
        /*0018*/ 	.byte	0x04, 0x17
        /*001a*/ 	.short	(.L_223 - .L_222)
.L_222:
        /*001c*/ 	.word	0x00000000
        /*0020*/ 	.short	0x0008
        /*0022*/ 	.short	0x002c
        /*0024*/ 	.byte	0x00, 0xf0, 0x11, 0x00


	//----- nvinfo : EIATTR_KPARAM_INFO
	.align		4
.L_223:
        /*0028*/ 	.byte	0x04, 0x17
        /*002a*/ 	.short	(.L_225 - .L_224)
.L_224:
        /*002c*/ 	.word	0x00000000
        /*0030*/ 	.short	0x0007
        /*0032*/ 	.short	0x0028
        /*0034*/ 	.byte	0x00, 0xf0, 0x11, 0x00


	//----- nvinfo : EIATTR_KPARAM_INFO
	.align		4
.L_225:
        /*0038*/ 	.byte	0x04, 0x17
        /*003a*/ 	.short	(.L_227 - .L_226)
.L_226:
        /*003c*/ 	.word	0x00000000
        /*0040*/ 	.short	0x0006
        /*0042*/ 	.short	0x0024
        /*0044*/ 	.byte	0x00, 0xf0, 0x11, 0x00


	//----- nvinfo : EIATTR_KPARAM_INFO
	.align		4
.L_227:
        /*0048*/ 	.byte	0x04, 0x17
        /*004a*/ 	.short	(.L_229 - .L_228)
.L_228:
        /*004c*/ 	.word	0x00000000
        /*0050*/ 	.short	0x0005
        /*0052*/ 	.short	0x0020
        /*0054*/ 	.byte	0x00, 0xf0, 0x11, 0x00


	//----- nvinfo : EIATTR_KPARAM_INFO
	.align		4
.L_229:
        /*0058*/ 	.byte	0x04, 0x17
        /*005a*/ 	.short	(.L_231 - .L_230)
.L_230:
        /*005c*/ 	.word	0x00000000
        /*0060*/ 	.short	0x0004
        /*0062*/ 	.short	0x001c
        /*0064*/ 	.byte	0x00, 0xf0, 0x11, 0x00


	//----- nvinfo : EIATTR_KPARAM_INFO
	.align		4
.L_231:
        /*0068*/ 	.byte	0x04, 0x17
        /*006a*/ 	.short	(.L_233 - .L_232)
.L_232:
        /*006c*/ 	.word	0x00000000
        /*0070*/ 	.short	0x0003
        /*0072*/ 	.short	0x0018
        /*0074*/ 	.byte	0x00, 0xf0, 0x11, 0x00


	//----- nvinfo : EIATTR_KPARAM_INFO
	.align		4
.L_233:
        /*0078*/ 	.byte	0x04, 0x17
        /*007a*/ 	.short	(.L_235 - .L_234)
.L_234:
        /*007c*/ 	.word	0x00000000
        /*0080*/ 	.short	0x0002
        /*0082*/ 	.short	0x0010
        /*0084*/ 	.byte	0x00, 0xf5, 0x21, 0x00


	//----- nvinfo : EIATTR_KPARAM_INFO
	.align		4
.L_235:
        /*0088*/ 	.byte	0x04, 0x17
        /*008a*/ 	.short	(.L_237 - .L_236)
.L_236:
        /*008c*/ 	.word	0x00000000
        /*0090*/ 	.short	0x0001
        /*0092*/ 	.short	0x0008
        /*0094*/ 	.byte	0x00, 0xf5, 0x21, 0x00


	//----- nvinfo : EIATTR_KPARAM_INFO
	.align		4
.L_237:
        /*0098*/ 	.byte	0x04, 0x17
        /*009a*/ 	.short	(.L_239 - .L_238)
.L_238:
        /*009c*/ 	.word	0x00000000
        /*00a0*/ 	.short	0x0000
        /*00a2*/ 	.short	0x0000
        /*00a4*/ 	.byte	0x00, 0xf5, 0x21, 0x00


	//----- nvinfo : EIATTR_SPARSE_MMA_MASK
	.align		4
.L_239:
        /*00a8*/ 	.byte	0x03, 0x50
        /*00aa*/ 	.short	0x0000


	//----- nvinfo : EIATTR_MAXREG_COUNT
	.align		4
        /*00ac*/ 	.byte	0x03, 0x1b
        /*00ae*/ 	.short	0x00ff


	//----- nvinfo : EIATTR_MERCURY_ISA_VERSION
	.align		4
        /*00b0*/ 	.byte	0x03, 0x5f
        /*00b2*/ 	.short	0x0101


	//----- nvinfo : EIATTR_VRC_CTA_INIT_COUNT
	.align		4
        /*00b4*/ 	.byte	0x02, 0x4a
	.zero		1
	.zero		1


	//----- nvinfo : EIATTR_EXIT_INSTR_OFFSETS
	.align		4
        /*00b8*/ 	.byte	0x04, 0x1c
        /*00ba*/ 	.short	(.L_241 - .L_240)


	//   ....[0]....
.L_240:
        /*00bc*/ 	.word	0x000003a0


	//   ....[1]....
        /*00c0*/ 	.word	0x00000c00


	//----- nvinfo : EIATTR_CRS_STACK_SIZE
	.align		4
.L_241:
        /*00c4*/ 	.byte	0x04, 0x1e
        /*00c6*/ 	.short	(.L_243 - .L_242)
.L_242:
        /*00c8*/ 	.word	0x00000000


	//----- nvinfo : EIATTR_CBANK_PARAM_SIZE
	.align		4
.L_243:
        /*00cc*/ 	.byte	0x03, 0x19
        /*00ce*/ 	.short	0x0034


	//----- nvinfo : EIATTR_PARAM_CBANK
	.align		4
        /*00d0*/ 	.byte	0x04, 0x0a
        /*00d2*/ 	.short	(.L_245 - .L_244)
	.align		4
.L_244:
        /*00d4*/ 	.word	index@(.nv.constant0._Z17resizKernel_torchPhPfS0_iiiifff)
        /*00d8*/ 	.short	0x0380
        /*00da*/ 	.short	0x0034


	//----- nvinfo : EIATTR_SW_WAR
	.align		4
.L_245:
        /*00dc*/ 	.byte	0x04, 0x36
        /*00de*/ 	.short	(.L_247 - .L_246)
.L_246:
        /*00e0*/ 	.word	0x00000008
.L_247:


//--------------------- .nv.info._Z11resizKernelPhPfS0_iiiifff --------------------------
	.section	.nv.info._Z11resizKernelPhPfS0_iiiifff,"",@"SHT_CUDA_INFO"
	.sectionflags	@""
	.align	4


	//----- nvinfo : EIATTR_CUDA_API_VERSION
	.align		4
        /*0000*/ 	.byte	0x04, 0x37
        /*0002*/ 	.short	(.L_249 - .L_248)
.L_248:
        /*0004*/ 	.word	0x00000082


	//----- nvinfo : EIATTR_KPARAM_INFO
	.align		4
.L_249:
        /*0008*/ 	.byte	0x04, 0x17
        /*000a*/ 	.short	(.L_251 - .L_250)
.L_250:
        /*000c*/ 	.word	0x00000000
        /*0010*/ 	.short	0x0009
        /*0012*/ 	.short	0x0030
        /*0014*/ 	.byte	0x00, 0xf0, 0x11, 0x00


	//----- nvinfo : EIATTR_KPARAM_INFO
	.align		4
.L_251:
        /*0018*/ 	.byte	0x04, 0x17
        /*001a*/ 	.short	(.L_253 - .L_252)
.L_252:
        /*001c*/ 	.word	0x00000000
        /*0020*/ 	.short	0x0008
        /*0022*/ 	.short	0x002c
        /*0024*/ 	.byte	0x00, 0xf0, 0x11, 0x00


	//----- nvinfo : EIATTR_KPARAM_INFO
	.align		4
.L_253:
        /*0028*/ 	.byte	0x04, 0x17
        /*002a*/ 	.short	(.L_255 - .L_254)
.L_254:
        /*002c*/ 	.word	0x00000000
        /*0030*/ 	.short	0x0007
        /*0032*/ 	.short	0x0028
        /*0034*/ 	.byte	0x00, 0xf0, 0x11, 0x00


	//----- nvinfo : EIATTR_KPARAM_INFO
	.align		4
.L_255:
        /*0038*/ 	.byte	0x04, 0x17
        /*003a*/ 	.short	(.L_257 - .L_256)
.L_256:
        /*003c*/ 	.word	0x00000000
        /*0040*/ 	.short	0x0006
        /*0042*/ 	.short	0x0024
        /*0044*/ 	.byte	0x00, 0xf0, 0x11, 0x00


	//----- nvinfo : EIATTR_KPARAM_INFO
	.align		4
.L_257:
        /*0048*/ 	.byte	0x04, 0x17
        /*004a*/ 	.short	(.L_259 - .L_258)
.L_258:
        /*004c*/ 	.word	0x00000000
        /*0050*/ 	.short	0x0005
        /*0052*/ 	.short	0x0020
        /*0054*/ 	.byte	0x00, 0xf0, 0x11, 0x00


	//----- nvinfo : EIATTR_KPARAM_INFO
	.align		4
.L_259:
        /*0058*/ 	.byte	0x04, 0x17
        /*005a*/ 	.short	(.L_261 - .L_260)
.L_260:
        /*005c*/ 	.word	0x00000000
        /*0060*/ 	.short	0x0004
        /*0062*/ 	.short	0x001c
        /*0064*/ 	.byte	0x00, 0xf0, 0x11, 0x00


	//----- nvinfo : EIATTR_KPARAM_INFO
	.align		4
.L_261:
        /*0068*/ 	.byte	0x04, 0x17
        /*006a*/ 	.short	(.L_263 - .L_262)
.L_262:
        /*006c*/ 	.word	0x00000000
        /*0070*/ 	.short	0x0003
        /*0072*/ 	.short	0x0018
        /*0074*/ 	.byte	0x00, 0xf0, 0x11, 0x00


	//----- nvinfo : EIATTR_KPARAM_INFO
	.align		4
.L_263:
        /*0078*/ 	.byte	0x04, 0x17
        /*007a*/ 	.short	(.L_265 - .L_264)
.L_264:
        /*007c*/ 	.word	0x00000000
        /*0080*/ 	.short	0x0002
        /*0082*/ 	.short	0x0010
        /*0084*/ 	.byte	0x00, 0xf5, 0x21, 0x00


	//----- nvinfo : EIATTR_KPARAM_INFO
	.align		4
.L_265:
        /*0088*/ 	.byte	0x04, 0x17
        /*008a*/ 	.short	(.L_267 - .L_266)
.L_266:
        /*008c*/ 	.word	0x00000000
        /*0090*/ 	.short	0x0001
        /*0092*/ 	.short	0x0008
        /*0094*/ 	.byte	0x00, 0xf5, 0x21, 0x00


	//----- nvinfo : EIATTR_KPARAM_INFO
	.align		4
.L_267:
        /*0098*/ 	.byte	0x04, 0x17
        /*009a*/ 	.short	(.L_269 - .L_268)
.L_268:
        /*009c*/ 	.word	0x00000000
        /*00a0*/ 	.short	0x0000
        /*00a2*/ 	.short	0x0000
        /*00a4*/ 	.byte	0x00, 0xf5, 0x21, 0x00


	//----- nvinfo : EIATTR_SPARSE_MMA_MASK
	.align		4
.L_269:
        /*00a8*/ 	.byte	0x03, 0x50
        /*00aa*/ 	.short	0x0000


	//----- nvinfo : EIATTR_MAXREG_COUNT
	.align		4
        /*00ac*/ 	.byte	0x03, 0x1b
        /*00ae*/ 	.short	0x00ff


	//----- nvinfo : EIATTR_MERCURY_ISA_VERSION
	.align		4
        /*00b0*/ 	.byte	0x03, 0x5f
        /*00b2*/ 	.short	0x0101


	//----- nvinfo : EIATTR_VRC_CTA_INIT_COUNT
	.align		4
        /*00b4*/ 	.byte	0x02, 0x4a
	.zero		1
	.zero		1


	//----- nvinfo : EIATTR_EXIT_INSTR_OFFSETS
	.align		4
        /*00b8*/ 	.byte	0x04, 0x1c
        /*00ba*/ 	.short	(.L_271 - .L_270)


	//   ....[0]....
.L_270:
        /*00bc*/ 	.word	0x000003b0


	//   ....[1]....
        /*00c0*/ 	.word	0x00000f60


	//----- nvinfo : EIATTR_CRS_STACK_SIZE
	.align		4
.L_271:
        /*00c4*/ 	.byte	0x04, 0x1e
        /*00c6*/ 	.short	(.L_273 - .L_272)
.L_272:
        /*00c8*/ 	.word	0x00000000


	//----- nvinfo : EIATTR_CBANK_PARAM_SIZE
	.align		4
.L_273:
        /*00cc*/ 	.byte	0x03, 0x19
        /*00ce*/ 	.short	0x0034


	//----- nvinfo : EIATTR_PARAM_CBANK
	.align		4
        /*00d0*/ 	.byte	0x04, 0x0a
        /*00d2*/ 	.short	(.L_275 - .L_274)
	.align		4
.L_274:
        /*00d4*/ 	.word	index@(.nv.constant0._Z11resizKernelPhPfS0_iiiifff)
        /*00d8*/ 	.short	0x0380
        /*00da*/ 	.short	0x0034


	//----- nvinfo : EIATTR_SW_WAR
	.align		4
.L_275:
        /*00dc*/ 	.byte	0x04, 0x36
        /*00de*/ 	.short	(.L_277 - .L_276)
.L_276:
        /*00e0*/ 	.word	0x00000008
.L_277:


//--------------------- .nv.info._Z12copyKernelD2PhS_ii --------------------------
	.section	.nv.info._Z12copyKernelD2PhS_ii,"",@"SHT_CUDA_INFO"
	.sectionflags	@""
	.align	4


	//----- nvinfo : EIATTR_CUDA_API_VERSION
	.align		4
        /*0000*/ 	.byte	0x04, 0x37
        /*0002*/ 	.short	(.L_279 - .L_278)
.L_278:
        /*0004*/ 	.word	0x00000082


	//----- nvinfo : EIATTR_KPARAM_INFO
	.align		4
.L_279:
        /*0008*/ 	.byte	0x04, 0x17
        /*000a*/ 	.short	(.L_281 - .L_280)
.L_280:
        /*000c*/ 	.word	0x00000000
        /*0010*/ 	.short	0x0003
        /*0012*/ 	.short	0x0014
        /*0014*/ 	.byte	0x00, 0xf0, 0x11, 0x00


	//----- nvinfo : EIATTR_KPARAM_INFO
	.align		4
.L_281:
        /*0018*/ 	.byte	0x04, 0x17
        /*001a*/ 	.short	(.L_283 - .L_282)
.L_282:
        /*001c*/ 	.word	0x00000000
        /*0020*/ 	.short	0x0002
        /*0022*/ 	.short	0x0010
        /*0024*/ 	.byte	0x00, 0xf0, 0x11, 0x00


	//----- nvinfo : EIATTR_KPARAM_INFO
	.align		4
.L_283:
        /*0028*/ 	.byte	0x04, 0x17
        /*002a*/ 	.short	(.L_285 - .L_284)
.L_284:
        /*002c*/ 	.word	0x00000000
        /*0030*/ 	.short	0x0001
        /*0032*/ 	.short	0x0008
        /*0034*/ 	.byte	0x00, 0xf5, 0x21, 0x00


	//----- nvinfo : EIATTR_KPARAM_INFO
	.align		4
.L_285:
        /*0038*/ 	.byte	0x04, 0x17
        /*003a*/ 	.short	(.L_287 - .L_286)
.L_286:
        /*003c*/ 	.word	0x00000000
        /*0040*/ 	.short	0x0000
        /*0042*/ 	.short	0x0000
        /*0044*/ 	.byte	0x00, 0xf5, 0x21, 0x00


	//----- nvinfo : EIATTR_SPARSE_MMA_MASK
	.align		4
.L_287:
        /*0048*/ 	.byte	0x03, 0x50
        /*004a*/ 	.short	0x0000


	//----- nvinfo : EIATTR_MAXREG_COUNT
	.align		4
        /*004c*/ 	.byte	0x03, 0x1b
        /*004e*/ 	.short	0x00ff


	//----- nvinfo : EIATTR_MERCURY_ISA_VERSION
	.align		4
        /*0050*/ 	.byte	0x03, 0x5f
        /*0052*/ 	.short	0x0101


	//----- nvinfo : EIATTR_VRC_CTA_INIT_COUNT
	.align		4
        /*0054*/ 	.byte	0x02, 0x4a
	.zero		1
	.zero		1


	//----- nvinfo : EIATTR_EXIT_INSTR_OFFSETS
	.align		4
        /*0058*/ 	.byte	0x04, 0x1c
        /*005a*/ 	.short	(.L_289 - .L_288)


	//   ....[0]....
.L_288:
        /*005c*/ 	.word	0x00000070


	//   ....[1]....
        /*0060*/ 	.word	0x00000200


	//----- nvinfo : EIATTR_CBANK_PARAM_SIZE
	.align		4
.L_289:
        /*0064*/ 	.byte	0x03, 0x19
        /*0066*/ 	.short	0x0018


	//----- nvinfo : EIATTR_PARAM_CBANK
	.align		4
        /*0068*/ 	.byte	0x04, 0x0a
        /*006a*/ 	.short	(.L_291 - .L_290)
	.align		4
.L_290:
        /*006c*/ 	.word	index@(.nv.constant0._Z12copyKernelD2PhS_ii)
        /*0070*/ 	.short	0x0380
        /*0072*/ 	.short	0x0018


	//----- nvinfo : EIATTR_SW_WAR
	.align		4
.L_291:
        /*0074*/ 	.byte	0x04, 0x36
        /*0076*/ 	.short	(.L_293 - .L_292)
.L_292:
        /*0078*/ 	.word	0x00000008
.L_293:


//--------------------- .nv.info._Z15copyKernelAlignPhS_iiii --------------------------
	.section	.nv.info._Z15copyKernelAlignPhS_iiii,"",@"SHT_CUDA_INFO"
	.sectionflags	@""
	.align	4


	//----- nvinfo : EIATTR_CUDA_API_VERSION
	.align		4
        /*0000*/ 	.byte	0x04, 0x37
        /*0002*/ 	.short	(.L_295 - .L_294)
.L_294:
        /*0004*/ 	.word	0x00000082


	//----- nvinfo : EIATTR_KPARAM_INFO
	.align		4
.L_295:
        /*0008*/ 	.byte	0x04, 0x17
        /*000a*/ 	.short	(.L_297 - .L_296)
.L_296:
        /*000c*/ 	.word	0x00000000
        /*0010*/ 	.short	0x0005
        /*0012*/ 	.short	0x001c
        /*0014*/ 	.byte	0x00, 0xf0, 0x11, 0x00


	//----- nvinfo : EIATTR_KPARAM_INFO
	.align		4
.L_297:
        /*0018*/ 	.byte	0x04, 0x17
        /*001a*/ 	.short	(.L_299 - .L_298)
.L_298:
        /*001c*/ 	.word	0x00000000
        /*0020*/ 	.short	0x0004
        /*0022*/ 	.short	0x0018
        /*0024*/ 	.byte	0x00, 0xf0, 0x11, 0x00


	//----- nvinfo : EIATTR_KPARAM_INFO
	.align		4
.L_299:
        /*0028*/ 	.byte	0x04, 0x17
        /*002a*/ 	.short	(.L_301 - .L_300)
.L_300:
        /*002c*/ 	.word	0x00000000
        /*0030*/ 	.short	0x0003
        /*0032*/ 	.short	0x0014
        /*0034*/ 	.byte	0x00, 0xf0, 0x11, 0x00


	//----- nvinfo : EIATTR_KPARAM_INFO
	.align		4
.L_301:
        /*0038*/ 	.byte	0x04, 0x17
        /*003a*/ 	.short	(.L_303 - .L_302)
.L_302:
        /*003c*/ 	.word	0x00000000
        /*0040*/ 	.short	0x0002
        /*0042*/ 	.short	0x0010
        /*0044*/ 	.byte	0x00, 0xf0, 0x11, 0x00


	//----- nvinfo : EIATTR_KPARAM_INFO
	.align		4
.L_303:
        /*0048*/ 	.byte	0x04, 0x17
        /*004a*/ 	.short	(.L_305 - .L_304)
.L_304:
        /*004c*/ 	.word	0x00000000
        /*0050*/ 	.short	0x0001
        /*0052*/ 	.short	0x0008
        /*0054*/ 	.byte	0x00, 0xf5, 0x21, 0x00


	//----- nvinfo : EIATTR_KPARAM_INFO
	.align		4
.L_305:
        /*0058*/ 	.byte	0x04, 0x17
        /*005a*/ 	.short	(.L_307 - .L_306)
.L_306:
        /*005c*/ 	.word	0x00000000
        /*0060*/ 	.short	0x0000
        /*0062*/ 	.short	0x0000
        /*0064*/ 	.byte	0x00, 0xf5, 0x21, 0x00


	//----- nvinfo : EIATTR_SPARSE_MMA_MASK
	.align		4
.L_307:
        /*0068*/ 	.byte	0x03, 0x50
        /*006a*/ 	.short	0x0000


	//----- nvinfo : EIATTR_MAXREG_COUNT
	.align		4
        /*006c*/ 	.byte	0x03, 0x1b
        /*006e*/ 	.short	0x00ff


	//----- nvinfo : EIATTR_MERCURY_ISA_VERSION
	.align		4
        /*0070*/ 	.byte	0x03, 0x5f
        /*0072*/ 	.short	0x0101


	//----- nvinfo : EIATTR_VRC_CTA_INIT_COUNT
	.align		4
        /*0074*/ 	.byte	0x02, 0x4a
	.zero		1
	.zero		1


	//----- nvinfo : EIATTR_EXIT_INSTR_OFFSETS
	.align		4
        /*0078*/ 	.byte	0x04, 0x1c
        /*007a*/ 	.short	(.L_309 - .L_308)


	//   ....[0]....
.L_308:
        /*007c*/ 	.word	0x000000b0


	//   ....[1]....
        /*0080*/ 	.word	0x00000260


	//   ....[2]....
        /*0084*/ 	.word	0x000003b0


	//----- nvinfo : EIATTR_CBANK_PARAM_SIZE
	.align		4
.L_309:
        /*0088*/ 	.byte	0x03, 0x19
        /*008a*/ 	.short	0x0020


	//----- nvinfo : EIATTR_PARAM_CBANK
	.align		4
        /*008c*/ 	.byte	0x04, 0x0a
        /*008e*/ 	.short	(.L_311 - .L_310)
	.align		4
.L_310:
        /*0090*/ 	.word	index@(.nv.constant0._Z15copyKernelAlignPhS_iiii)
        /*0094*/ 	.short	0x0380
        /*0096*/ 	.short	0x0020


	//----- nvinfo : EIATTR_SW_WAR
	.align		4
.L_311:
        /*0098*/ 	.byte	0x04, 0x36
        /*009a*/ 	.short	(.L_313 - .L_312)
.L_312:
        /*009c*/ 	.word	0x00000008
.L_313:


//--------------------- .nv.info._Z10copyKernelPhS_ii --------------------------
	.section	.nv.info._Z10copyKernelPhS_ii,"",@"SHT_CUDA_INFO"
	.sectionflags	@""
	.align	4


	//----- nvinfo : EIATTR_CUDA_API_VERSION
	.align		4
        /*0000*/ 	.byte	0x04, 0x37
        /*0002*/ 	.short	(.L_315 - .L_314)
.L_314:
        /*0004*/ 	.word	0x00000082


	//----- nvinfo : EIATTR_KPARAM_INFO
	.align		4
.L_315:
        /*0008*/ 	.byte	0x04, 0x17
        /*000a*/ 	.short	(.L_317 - .L_316)
.L_316:
        /*000c*/ 	.word	0x00000000
        /*0010*/ 	.short	0x0003
        /*0012*/ 	.short	0x0014
        /*0014*/ 	.byte	0x00, 0xf0, 0x11, 0x00


	//----- nvinfo : EIATTR_KPARAM_INFO
	.align		4
.L_317:
        /*0018*/ 	.byte	0x04, 0x17
        /*001a*/ 	.short	(.L_319 - .L_318)
.L_318:
        /*001c*/ 	.word	0x00000000
        /*0020*/ 	.short	0x0002
        /*0022*/ 	.short	0x0010
        /*0024*/ 	.byte	0x00, 0xf0, 0x11, 0x00


	//----- nvinfo : EIATTR_KPARAM_INFO
	.align		4
.L_319:
        /*0028*/ 	.byte	0x04, 0x17
        /*002a*/ 	.short	(.L_321 - .L_320)
.L_320:
        /*002c*/ 	.word	0x00000000
        /*0030*/ 	.short	0x0001
        /*0032*/ 	.short	0x0008
        /*0034*/ 	.byte	0x00, 0xf5, 0x21, 0x00


	//----- nvinfo : EIATTR_KPARAM_INFO
	.align		4
.L_321:
        /*0038*/ 	.byte	0x04, 0x17
        /*003a*/ 	.short	(.L_323 - .L_322)
.L_322:
        /*003c*/ 	.word	0x00000000
        /*0040*/ 	.short	0x0000
        /*0042*/ 	.short	0x0000
        /*0044*/ 	.byte	0x00, 0xf5, 0x21, 0x00


	//----- nvinfo : EIATTR_SPARSE_MMA_MASK
	.align		4
.L_323:
        /*0048*/ 	.byte	0x03, 0x50
        /*004a*/ 	.short	0x0000


	//----- nvinfo : EIATTR_MAXREG_COUNT
	.align		4
        /*004c*/ 	.byte	0x03, 0x1b
        /*004e*/ 	.short	0x00ff


	//----- nvinfo : EIATTR_MERCURY_ISA_VERSION
	.align		4
        /*0050*/ 	.byte	0x03, 0x5f
        /*0052*/ 	.short	0x0101


	//----- nvinfo : EIATTR_VRC_CTA_INIT_COUNT
	.align		4
        /*0054*/ 	.byte	0x02, 0x4a
	.zero		1
	.zero		1


	//----- nvinfo : EIATTR_EXIT_INSTR_OFFSETS
	.align		4
        /*0058*/ 	.byte	0x04, 0x1c
        /*005a*/ 	.short	(.L_325 - .L_324)


	//   ....[0]....
.L_324:
        /*005c*/ 	.word	0x00000070


	//   ....[1]....
        /*0060*/ 	.word	0x00000200


	//----- nvinfo : EIATTR_CBANK_PARAM_SIZE
	.align		4
.L_325:
        /*0064*/ 	.byte	0x03, 0x19
        /*0066*/ 	.short	0x0018


	//----- nvinfo : EIATTR_PARAM_CBANK
	.align		4
        /*0068*/ 	.byte	0x04, 0x0a
        /*006a*/ 	.short	(.L_327 - .L_326)
	.align		4
.L_326:
        /*006c*/ 	.word	index@(.nv.constant0._Z10copyKernelPhS_ii)
        /*0070*/ 	.short	0x0380
        /*0072*/ 	.short	0x0018


	//----- nvinfo : EIATTR_SW_WAR
	.align		4
.L_327:
        /*0074*/ 	.byte	0x04, 0x36
        /*0076*/ 	.short	(.L_329 - .L_328)
.L_328:
        /*0078*/ 	.word	0x00000008
.L_329:


//--------------------- .nv.callgraph             --------------------------
	.section	.nv.callgraph,"",@"SHT_CUDA_CALLGRAPH"
	.align	4
	.sectionentsize	8
	.align		4
        /*0000*/ 	.word	0x00000000
	.align		4
        /*0004*/ 	.word	0xffffffff
	.align		4
        /*0008*/ 	.word	0x00000000
	.align		4
        /*000c*/ 	.word	0xfffffffe
	.align		4
        /*0010*/ 	.word	0x00000000
	.align		4
        /*0014*/ 	.word	0xfffffffd
	.align		4
        /*0018*/ 	.word	0x00000000
	.align		4
        /*001c*/ 	.word	0xfffffffc


//--------------------- .nv.constant2._Z17transformD2KernelPfS_ii --------------------------
	.section	.nv.constant2._Z17transformD2KernelPfS_ii,"a",@progbits
	.sectionflags	@""
	.align	4
.nv.constant2._Z17transformD2KernelPfS_ii:
        /*0000*/ 	.byte	0x30, 0x03, 0x00, 0x00, 0xa0, 0x03, 0x00, 0x00, 0xa0, 0x02, 0x00, 0x00, 0xa0, 0x0c, 0x00, 0x00
        /*0010*/ 	.byte	0x50, 0x0c, 0x00, 0x00, 0xe0, 0x0b, 0x00, 0x00


//--------------------- .text._Z16normYolov3KernelPfS_iiffffff --------------------------
	.section	.text._Z16normYolov3KernelPfS_iiffffff,"ax",@progbits
	.align	128
        .global         _Z16normYolov3KernelPfS_iiffffff
        .type           _Z16normYolov3KernelPfS_iiffffff,@function
        .size           _Z16normYolov3KernelPfS_iiffffff,(.L_x_86 - _Z16normYolov3KernelPfS_iiffffff)
        .other          _Z16normYolov3KernelPfS_iiffffff,@"STO_CUDA_ENTRY STV_DEFAULT"
_Z16normYolov3KernelPfS_iiffffff:
.text._Z16normYolov3KernelPfS_iiffffff:
[----:B------:R-:W-:Y:S01]  /*0000*/  LDC R1, c[0x0][0x37c] ;  /* 0x0000df00ff017b82 */ /* 0x000fe20000000800 */
[----:B------:R-:W0:Y:S07]  /*0010*/  S2R R5, SR_TID.X ;  /* 0x0000000000057919 */ /* 0x000e2e0000002100 */
[----:B------:R-:W0:Y:S08]  /*0020*/  S2UR UR4, SR_CTAID.X ;  /* 0x00000000000479c3 */ /* 0x000e300000002500 */
[----:B------:R-:W0:Y:S08]  /*0030*/  LDC R0, c[0x0][0x360] ;  /* 0x0000d800ff007b82 */ /* 0x000e300000000800 */
[----:B------:R-:W1:Y:S01]  /*0040*/  LDC.64 R2, c[0x0][0x390] ;  /* 0x0000e400ff027b82 */ /* 0x000e620000000a00 */
[----:B0-----:R-:W-:-:S02]  /*0050*/  IMAD R0, R0, UR4, R5 ;  /* 0x0000000400007c24 */ /* 0x001fc4000f8e0205 */
[----:B-1----:R-:W-:-:S05]  /*0060*/  IMAD R5, R3, R2, RZ ;  /* 0x0000000203057224 */ /* 0x002fca00078e02ff */
[----:B------:R-:W-:-:S13]  /*0070*/  ISETP.GE.AND P0, PT, R0, R5, PT ;  /* 0x000000050000720c */ /* 0x000fda0003f06270 */
[----:B------:R-:W-:Y:S05]  /*0080*/  @P0 EXIT ;  /* 0x000000000000094d */ /* 0x000fea0003800000 */
[----:B------:R-:W-:Y:S01]  /*0090*/  IABS R7, R3 ;  /* 0x0000000300077213 */ /* 0x000fe20000000000 */
[----:B------:R-:W0:Y:S01]  /*00a0*/  LDC.64 R12, c[0x0][0x380] ;  /* 0x0000e000ff0c7b82 */ /* 0x000e220000000a00 */
[----:B------:R-:W1:Y:S02]  /*00b0*/  LDCU.64 UR4, c[0x0][0x358] ;  /* 0x00006b00ff0477ac */ /* 0x000e640008000a00 */
[----:B------:R-:W2:Y:S01]  /*00c0*/  I2F.RP R2, R7 ;  /* 0x0000000700027306 */ /* 0x000ea20000209400 */
[----:B------:R-:W3:Y:S04]  /*00d0*/  LDCU UR6, c[0x0][0x3a0] ;  /* 0x00007400ff0677ac */ /* 0x000ee80008000800 */
[----:B------:R-:W4:Y:S08]  /*00e0*/  LDC R17, c[0x0][0x3ac] ;  /* 0x0000eb00ff117b82 */ /* 0x000f300000000800 */
[----:B------:R-:W5:Y:S01]  /*00f0*/  LDC.64 R10, c[0x0][0x388] ;  /* 0x0000e200ff0a7b82 */ /* 0x000f620000000a00 */
[----:B--2---:R-:W2:Y:S02]  /*0100*/  MUFU.RCP R2, R2 ;  /* 0x0000000200027308 */ /* 0x004ea40000001000 */
[----:B--2---:R-:W-:-:S06]  /*0110*/  VIADD R4, R2, 0xffffffe ;  /* 0x0ffffffe02047836 */ /* 0x004fcc0000000000 */
[----:B------:R2:W1:Y:S02]  /*0120*/  F2I.FTZ.U32.TRUNC.NTZ R5, R4 ;  /* 0x0000000400057305 */ /* 0x000464000021f000 */
[----:B--2---:R-:W-:Y:S02]  /*0130*/  HFMA2 R4, -RZ, RZ, 0, 0 ;  /* 0x00000000ff047431 */ /* 0x004fe400000001ff */
[----:B-1----:R-:W-:-:S04]  /*0140*/  IMAD.MOV R6, RZ, RZ, -R5 ;  /* 0x000000ffff067224 */ /* 0x002fc800078e0a05 */
[----:B------:R-:W-:Y:S01]  /*0150*/  IMAD R9, R6, R7, RZ ;  /* 0x0000000706097224 */ /* 0x000fe200078e02ff */
[----:B------:R-:W-:-:S03]  /*0160*/  IABS R6, R0 ;  /* 0x0000000000067213 */ /* 0x000fc60000000000 */
[----:B------:R-:W-:-:S06]  /*0170*/  IMAD.HI.U32 R5, R5, R9, R4 ;  /* 0x0000000905057227 */ /* 0x000fcc00078e0004 */
[----:B------:R-:W-:-:S04]  /*0180*/  IMAD.HI.U32 R5, R5, R6, RZ ;  /* 0x0000000605057227 */ /* 0x000fc800078e00ff */
[----:B------:R-:W-:-:S04]  /*0190*/  IMAD.MOV R2, RZ, RZ, -R5 ;  /* 0x000000ffff027224 */ /* 0x000fc800078e0a05 */
[----:B------:R-:W-:-:S05]  /*01a0*/  IMAD R2, R7, R2, R6 ;  /* 0x0000000207027224 */ /* 0x000fca00078e0206 */
[----:B------:R-:W-:-:S13]  /*01b0*/  ISETP.GT.U32.AND P2, PT, R7, R2, PT ;  /* 0x000000020700720c */ /* 0x000fda0003f44070 */
[----:B------:R-:W-:Y:S01]  /*01c0*/  @!P2 IMAD.IADD R2, R2, 0x1, -R7 ;  /* 0x000000010202a824 */ /* 0x000fe200078e0a07 */
[----:B------:R-:W-:Y:S02]  /*01d0*/  @!P2 IADD3 R5, PT, PT, R5, 0x1, RZ ;  /* 0x000000010505a810 */ /* 0x000fe40007ffe0ff */
[----:B------:R-:W-:Y:S02]  /*01e0*/  ISETP.NE.AND P2, PT, R3, RZ, PT ;  /* 0x000000ff0300720c */ /* 0x000fe40003f45270 */
[----:B------:R-:W-:Y:S02]  /*01f0*/  ISETP.GE.U32.AND P0, PT, R2, R7, PT ;  /* 0x000000070200720c */ /* 0x000fe40003f06070 */
[----:B------:R-:W-:-:S04]  /*0200*/  LOP3.LUT R2, R0, R3, RZ, 0x3c, !PT ;  /* 0x0000000300027212 */ /* 0x000fc800078e3cff */
[----:B------:R-:W-:-:S07]  /*0210*/  ISETP.GE.AND P1, PT, R2, RZ, PT ;  /* 0x000000ff0200720c */ /* 0x000fce0003f26270 */
[----:B------:R-:W-:-:S06]  /*0220*/  @P0 VIADD R5, R5, 0x1 ;  /* 0x0000000105050836 */ /* 0x000fcc0000000000 */
[----:B------:R-:W-:Y:S01]  /*0230*/  @!P1 IMAD.MOV R5, RZ, RZ, -R5 ;  /* 0x000000ffff059224 */ /* 0x000fe200078e0a05 */
[----:B------:R-:W-:-:S05]  /*0240*/  @!P2 LOP3.LUT R5, RZ, R3, RZ, 0x33, !PT ;  /* 0x00000003ff05a212 */ /* 0x000fca00078e33ff */
[----:B------:R-:W-:-:S05]  /*0250*/  IMAD R7, R5, R3, RZ ;  /* 0x0000000305077224 */ /* 0x000fca00078e02ff */
[----:B------:R-:W-:-:S05]  /*0260*/  IADD3 R2, PT, PT, R0, -R7, RZ ;  /* 0x8000000700027210 */ /* 0x000fca0007ffe0ff */
[----:B------:R-:W-:-:S04]  /*0270*/  IMAD R9, R7, 0x3, R2 ;  /* 0x0000000307097824 */ /* 0x000fc800078e0202 */
[----:B0-----:R-:W-:-:S05]  /*0280*/  IMAD.WIDE R4, R9, 0x4, R12 ;  /* 0x0000000409047825 */ /* 0x001fca00078e020c */
[----:B------:R0:W3:Y:S01]  /*0290*/  LDG.E R0, desc[UR4][R4.64] ;  /* 0x0000000404007981 */ /* 0x0000e2000c1e1900 */
[----:B----4-:R-:W1:Y:S01]  /*02a0*/  MUFU.RCP R6, R17 ;  /* 0x0000001100067308 */ /* 0x010e620000001000 */
[----:B------:R-:W-:Y:S01]  /*02b0*/  IMAD R2, R3, 0x2, R2 ;  /* 0x0000000203027824 */ /* 0x000fe200078e0202 */
[----:B------:R-:W-:Y:S03]  /*02c0*/  BSSY.RECONVERGENT B0, `(.L_x_0) ;  /* 0x0000016000007945 */ /* 0x000fe60003800200 */
[----:B0-----:R-:W-:Y:S02]  /*02d0*/  IMAD R5, R7, 0x3, R2 ;  /* 0x0000000307057824 */ /* 0x001fe400078e0202 */
[----:B-1----:R-:W-:-:S04]  /*02e0*/  FFMA R15, R6, -R17, 1 ;  /* 0x3f800000060f7423 */ /* 0x002fc80000000811 */
[----:B------:R-:W-:Y:S01]  /*02f0*/  FFMA R15, R6, R15, R6 ;  /* 0x0000000f060f7223 */ /* 0x000fe20000000006 */
[----:B------:R-:W-:-:S04]  /*0300*/  IMAD.IADD R6, R2, 0x1, -R3 ;  /* 0x0000000102067824 */ /* 0x000fc800078e0a03 */
[----:B------:R-:W-:Y:S02]  /*0310*/  IMAD R3, R7, 0x3, R6 ;  /* 0x0000000307037824 */ /* 0x000fe400078e0206 */
[----:B------:R-:W-:-:S04]  /*0320*/  IMAD.WIDE R6, R5, 0x4, R12 ;  /* 0x0000000405067825 */ /* 0x000fc800078e020c */
[----:B------:R-:W-:-:S04]  /*0330*/  IMAD.WIDE R12, R3, 0x4, R12 ;  /* 0x00000004030c7825 */ /* 0x000fc800078e020c */
[----:B---3--:R-:W-:-:S04]  /*0340*/  FADD R0, R0, -UR6 ;  /* 0x8000000600007e21 */ /* 0x008fc80008000000 */
[----:B------:R-:W0:Y:S01]  /*0350*/  FCHK P0, R0, R17 ;  /* 0x0000001100007302 */ /* 0x000e220000000000 */
[----:B------:R-:W-:-:S04]  /*0360*/  FFMA R8, R0, R15, RZ ;  /* 0x0000000f00087223 */ /* 0x000fc800000000ff */
[----:B------:R-:W-:-:S04]  /*0370*/  FFMA R4, R8, -R17, R0 ;  /* 0x8000001108047223 */ /* 0x000fc80000000000 */
[----:B------:R-:W-:Y:S01]  /*0380*/  FFMA R15, R15, R4, R8 ;  /* 0x000000040f0f7223 */ /* 0x000fe20000000008 */
[----:B-----5:R-:W-:-:S04]  /*0390*/  IMAD.WIDE R8, R9, 0x4, R10 ;  /* 0x0000000409087825 */ /* 0x020fc800078e020a */
[----:B------:R-:W-:-:S04]  /*03a0*/  IMAD.WIDE R4, R5, 0x4, R10 ;  /* 0x0000000405047825 */ /* 0x000fc800078e020a */
[----:B------:R-:W-:Y:S01]  /*03b0*/  IMAD.WIDE R10, R3, 0x4, R10 ;  /* 0x00000004030a7825 */ /* 0x000fe200078e020a */
[----:B0-----:R-:W-:Y:S06]  /*03c0*/  @!P0 BRA `(.L_x_1) ;  /* 0x0000000000148947 */ /* 0x001fec0003800000 */
[----:B------:R-:W0:Y:S01]  /*03d0*/  LDCU UR6, c[0x0][0x3ac] ;  /* 0x00007580ff0677ac */ /* 0x000e220008000800 */
[----:B------:R-:W-:Y:S02]  /*03e0*/  MOV R2, 0x410 ;  /* 0x0000041000027802 */ /* 0x000fe40000000f00 */
[----:B0-----:R-:W-:-:S07]  /*03f0*/  MOV R3, UR6 ;  /* 0x0000000600037c02 */ /* 0x001fce0008000f00 */
[----:B------:R-:W-:Y:S05]  /*0400*/  CALL.REL.NOINC `($__internal_0_$__cuda_sm3x_div_rn_noftz_f32_slowpath) ;  /* 0x0000000000b07944 */ /* 0x000fea0003c00000 */
[----:B------:R-:W-:-:S07]  /*0410*/  IMAD.MOV.U32 R15, RZ, RZ, R0 ;  /* 0x000000ffff0f7224 */ /* 0x000fce00078e0000 */
.L_x_1:
[----:B------:R-:W-:Y:S05]  /*0420*/  BSYNC.RECONVERGENT B0 ;  /* 0x0000000000007941 */ /* 0x000fea0003800200 */
.L_x_0:
[----:B------:R0:W-:Y:S01]  /*0430*/  STG.E desc[UR4][R8.64], R15 ;  /* 0x0000000f08007986 */ /* 0x0001e2000c101904 */
[----:B------:R-:W1:Y:S01]  /*0440*/  LDC R17, c[0x0][0x3a8] ;  /* 0x0000ea00ff117b82 */ /* 0x000e620000000800 */
[----:B------:R-:W2:Y:S02]  /*0450*/  LDCU UR6, c[0x0][0x39c] ;  /* 0x00007380ff0677ac */ /* 0x000ea40008000800 */
[----:B------:R-:W2:Y:S01]  /*0460*/  LDG.E R0, desc[UR4][R12.64] ;  /* 0x000000040c007981 */ /* 0x000ea2000c1e1900 */
[----:B------:R-:W-:Y:S01]  /*0470*/  BSSY.RECONVERGENT B0, `(.L_x_2) ;  /* 0x000000f000007945 */ /* 0x000fe20003800200 */
[----:B-1----:R-:W1:Y:S02]  /*0480*/  MUFU.RCP R2, R17 ;  /* 0x0000001100027308 */ /* 0x002e640000001000 */
[----:B-1----:R-:W-:-:S04]  /*0490*/  FFMA R3, R2, -R17, 1 ;  /* 0x3f80000002037423 */ /* 0x002fc80000000811 */
[----:B------:R-:W-:Y:S01]  /*04a0*/  FFMA R3, R2, R3, R2 ;  /* 0x0000000302037223 */ /* 0x000fe20000000002 */
[----:B--2---:R-:W-:-:S04]  /*04b0*/  FADD R0, R0, -UR6 ;  /* 0x8000000600007e21 */ /* 0x004fc80008000000 */
[----:B------:R-:W1:Y:S01]  /*04c0*/  FCHK P0, R0, R17 ;  /* 0x0000001100007302 */ /* 0x000e620000000000 */
[----:B------:R-:W-:-:S04]  /*04d0*/  FFMA R2, R0, R3, RZ ;  /* 0x0000000300027223 */ /* 0x000fc800000000ff */
[----:B------:R-:W-:-:S04]  /*04e0*/  FFMA R14, R2, -R17, R0 ;  /* 0x80000011020e7223 */ /* 0x000fc80000000000 */
[----:B------:R-:W-:Y:S01]  /*04f0*/  FFMA R3, R3, R14, R2 ;  /* 0x0000000e03037223 */ /* 0x000fe20000000002 */
[----:B01----:R-:W-:Y:S06]  /*0500*/  @!P0 BRA `(.L_x_3) ;  /* 0x0000000000148947 */ /* 0x003fec0003800000 */
[----:B------:R-:W0:Y:S01]  /*0510*/  LDCU UR6, c[0x0][0x3a8] ;  /* 0x00007500ff0677ac */ /* 0x000e220008000800 */
[----:B------:R-:W-:Y:S01]  /*0520*/  MOV R2, 0x550 ;  /* 0x0000055000027802 */ /* 0x000fe20000000f00 */
[----:B0-----:R-:W-:-:S07]  /*0530*/  IMAD.U32 R3, RZ, RZ, UR6 ;  /* 0x00000006ff037e24 */ /* 0x001fce000f8e00ff */
[----:B------:R-:W-:Y:S05]  /*0540*/  CALL.REL.NOINC `($__internal_0_$__cuda_sm3x_div_rn_noftz_f32_slowpath) ;  /* 0x0000000000607944 */ /* 0x000fea0003c00000 */
[----:B------:R-:W-:-:S07]  /*0550*/  MOV R3, R0 ;  /* 0x0000000000037202 */ /* 0x000fce0000000f00 */
.L_x_3:
[----:B------:R-:W-:Y:S05]  /*0560*/  BSYNC.RECONVERGENT B0 ;  /* 0x0000000000007941 */ /* 0x000fea0003800200 */
.L_x_2:
        /* <DEDUP_REMOVED lines=18> */
[----:B------:R-:W-:-:S07]  /*0690*/  IMAD.MOV.U32 R9, RZ, RZ, R0 ;  /* 0x000000ffff097224 */ /* 0x000fce00078e0000 */
.L_x_5:
[----:B------:R-:W-:Y:S05]  /*06a0*/  BSYNC.RECONVERGENT B0 ;  /* 0x0000000000007941 */ /* 0x000fea0003800200 */
.L_x_4:
[----:B------:R-:W-:Y:S01]  /*06b0*/  STG.E desc[UR4][R4.64], R9 ;  /* 0x0000000904007986 */ /* 0x000fe2000c101904 */
[----:B------:R-:W-:Y:S05]  /*06c0*/  EXIT ;  /* 0x000000000000794d */ /* 0x000fea0003800000 */
        .weak           $__internal_0_$__cuda_sm3x_div_rn_noftz_f32_slowpath
        .type           $__internal_0_$__cuda_sm3x_div_rn_noftz_f32_slowpath,@function
        .size           $__internal_0_$__cuda_sm3x_div_rn_noftz_f32_slowpath,(.L_x_86 - $__internal_0_$__cuda_sm3x_div_rn_noftz_f32_slowpath)
$__internal_0_$__cuda_sm3x_div_rn_noftz_f32_slowpath:
[----:B------:R-:W-:Y:S01]  /*06d0*/  SHF.R.U32.HI R15, RZ, 0x17, R3 ;  /* 0x00000017ff0f7819 */ /* 0x000fe20000011603 */
[----:B------:R-:W-:Y:S01]  /*06e0*/  BSSY.RECONVERGENT B1, `(.L_x_6) ;  /* 0x0000062000017945 */ /* 0x000fe20003800200 */
[----:B------:R-:W-:Y:S02]  /*06f0*/  SHF.R.U32.HI R14, RZ, 0x17, R0 ;  /* 0x00000017ff0e7819 */ /* 0x000fe40000011600 */
[----:B------:R-:W-:Y:S02]  /*0700*/  LOP3.LUT R15, R15, 0xff, RZ, 0xc0, !PT ;  /* 0x000000ff0f0f7812 */ /* 0x000fe400078ec0ff */
[----:B------:R-:W-:Y:S02]  /*0710*/  LOP3.LUT R18, R14, 0xff, RZ, 0xc0, !PT ;  /* 0x000000ff0e127812 */ /* 0x000fe400078ec0ff */
[----:B------:R-:W-:-:S03]  /*0720*/  IADD3 R17, PT, PT, R15, -0x1, RZ ;  /* 0xffffffff0f117810 */ /* 0x000fc60007ffe0ff */
[----:B------:R-:W-:Y:S01]  /*0730*/  VIADD R16, R18, 0xffffffff ;  /* 0xffffffff12107836 */ /* 0x000fe20000000000 */
[----:B------:R-:W-:-:S04]  /*0740*/  ISETP.GT.U32.AND P0, PT, R17, 0xfd, PT ;  /* 0x000000fd1100780c */ /* 0x000fc80003f04070 */
[----:B------:R-:W-:-:S13]  /*0750*/  ISETP.GT.U32.OR P0, PT, R16, 0xfd, P0 ;  /* 0x000000fd1000780c */ /* 0x000fda0000704470 */
[----:B------:R-:W-:Y:S01]  /*0760*/  @!P0 IMAD.MOV.U32 R14, RZ, RZ, RZ ;  /* 0x000000ffff0e8224 */ /* 0x000fe200078e00ff */
[----:B------:R-:W-:Y:S06]  /*0770*/  @!P0 BRA `(.L_x_7) ;  /* 0x00000000005c8947 */ /* 0x000fec0003800000 */
[----:B------:R-:W-:Y:S02]  /*0780*/  FSETP.GTU.FTZ.AND P0, PT, |R0|, +INF , PT ;  /* 0x7f8000000000780b */ /* 0x000fe40003f1c200 */
[----:B------:R-:W-:-:S04]  /*0790*/  FSETP.GTU.FTZ.AND P1, PT, |R3|, +INF , PT ;  /* 0x7f8000000300780b */ /* 0x000fc80003f3c200 */
[----:B------:R-:W-:-:S13]  /*07a0*/  PLOP3.LUT P0, PT, P0, P1, PT, 0xf8, 0x8f ;  /* 0x00000000008f781c */ /* 0x000fda0000703f70 */
[----:B------:R-:W-:Y:S05]  /*07b0*/  @P0 BRA `(.L_x_8) ;  /* 0x00000004004c0947 */ /* 0x000fea0003800000 */
[----:B------:R-:W-:-:S13]  /*07c0*/  LOP3.LUT P0, RZ, R3, 0x7fffffff, R0, 0xc8, !PT ;  /* 0x7fffffff03ff7812 */ /* 0x000fda000780c800 */
[----:B------:R-:W-:Y:S05]  /*07d0*/  @!P0 BRA `(.L_x_9) ;  /* 0x00000004003c8947 */ /* 0x000fea0003800000 */
[C---:B------:R-:W-:Y:S02]  /*07e0*/  FSETP.NEU.FTZ.AND P2, PT, |R0|.reuse, +INF , PT ;  /* 0x7f8000000000780b */ /* 0x040fe40003f5d200 */
[----:B------:R-:W-:Y:S02]  /*07f0*/  FSETP.NEU.FTZ.AND P1, PT, |R3|, +INF , PT ;  /* 0x7f8000000300780b */ /* 0x000fe40003f3d200 */
[----:B------:R-:W-:-:S11]  /*0800*/  FSETP.NEU.FTZ.AND P0, PT, |R0|, +INF , PT ;  /* 0x7f8000000000780b */ /* 0x000fd60003f1d200 */
[----:B------:R-:W-:Y:S05]  /*0810*/  @!P1 BRA !P2, `(.L_x_9) ;  /* 0x00000004002c9947 */ /* 0x000fea0005000000 */
[----:B------:R-:W-:-:S04]  /*0820*/  LOP3.LUT P2, RZ, R0, 0x7fffffff, RZ, 0xc0, !PT ;  /* 0x7fffffff00ff7812 */ /* 0x000fc8000784c0ff */
[----:B------:R-:W-:-:S13]  /*0830*/  PLOP3.LUT P1, PT, P1, P2, PT, 0x2f, 0xf2 ;  /* 0x0000000000f2781c */ /* 0x000fda0000f24577 */
[----:B------:R-:W-:Y:S05]  /*0840*/  @P1 BRA `(.L_x_10) ;  /* 0x0000000400181947 */ /* 0x000fea0003800000 */
[----:B------:R-:W-:-:S04]  /*0850*/  LOP3.LUT P1, RZ, R3, 0x7fffffff, RZ, 0xc0, !PT ;  /* 0x7fffffff03ff7812 */ /* 0x000fc8000782c0ff */
[----:B------:R-:W-:-:S13]  /*0860*/  PLOP3.LUT P0, PT, P0, P1, PT, 0x2f, 0xf2 ;  /* 0x0000000000f2781c */ /* 0x000fda0000702577 */
[----:B------:R-:W-:Y:S05]  /*0870*/  @P0 BRA `(.L_x_11) ;  /* 0x0000000400000947 */ /* 0x000fea0003800000 */
[----:B------:R-:W-:Y:S02]  /*0880*/  ISETP.GE.AND P0, PT, R16, RZ, PT ;  /* 0x000000ff1000720c */ /* 0x000fe40003f06270 */
[----:B------:R-:W-:-:S11]  /*0890*/  ISETP.GE.AND P1, PT, R17, RZ, PT ;  /* 0x000000ff1100720c */ /* 0x000fd60003f26270 */
[----:B------:R-:W-:Y:S01]  /*08a0*/  @P0 MOV R14, RZ ;  /* 0x000000ff000e0202 */ /* 0x000fe20000000f00 */
[----:B------:R-:W-:Y:S02]  /*08b0*/  @!P0 IMAD.MOV.U32 R14, RZ, RZ, -0x40 ;  /* 0xffffffc0ff0e8424 */ /* 0x000fe400078e00ff */
[----:B------:R-:W-:Y:S01]  /*08c0*/  @!P0 FFMA R0, R0, 1.84467440737095516160e+19, RZ ;  /* 0x5f80000000008823 */ /* 0x000fe200000000ff */
[----:B------:R-:W-:Y:S01]  /*08d0*/  @!P1 FFMA R3, R3, 1.84467440737095516160e+19, RZ ;  /* 0x5f80000003039823 */ /* 0x000fe200000000ff */
[----:B------:R-:W-:-:S07]  /*08e0*/  @!P1 VIADD R14, R14, 0x40 ;  /* 0x000000400e0e9836 */ /* 0x000fce0000000000 */
.L_x_7:
[----:B------:R-:W-:Y:S01]  /*08f0*/  LEA R16, R15, 0xc0800000, 0x17 ;  /* 0xc08000000f107811 */ /* 0x000fe200078eb8ff */
[----:B------:R-:W-:Y:S03]  /*0900*/  BSSY.RECONVERGENT B2, `(.L_x_12) ;  /* 0x0000036000027945 */ /* 0x000fe60003800200 */
[----:B------:R-:W-:Y:S01]  /*0910*/  IADD3 R17, PT, PT, -R16, R3, RZ ;  /* 0x0000000310117210 */ /* 0x000fe20007ffe1ff */
[----:B------:R-:W-:-:S03]  /*0920*/  VIADD R16, R18, 0xffffff81 ;  /* 0xffffff8112107836 */ /* 0x000fc60000000000 */
[----:B------:R0:W1:Y:S01]  /*0930*/  MUFU.RCP R3, R17 ;  /* 0x0000001100037308 */ /* 0x0000620000001000 */
[----:B------:R-:W-:Y:S01]  /*0940*/  FADD.FTZ R19, -R17, -RZ ;  /* 0x800000ff11137221 */ /* 0x000fe20000010100 */
[C---:B------:R-:W-:Y:S01]  /*0950*/  IMAD R0, R16.reuse, -0x800000, R0 ;  /* 0xff80000010007824 */ /* 0x040fe200078e0200 */
[----:B0-----:R-:W-:-:S05]  /*0960*/  IADD3 R17, PT, PT, R16, 0x7f, -R15 ;  /* 0x0000007f10117810 */ /* 0x001fca0007ffe80f */
[----:B------:R-:W-:Y:S02]  /*0970*/  IMAD.IADD R17, R17, 0x1, R14 ;  /* 0x0000000111117824 */ /* 0x000fe400078e020e */
[----:B-1----:R-:W-:-:S04]  /*0980*/  FFMA R18, R3, R19, 1 ;  /* 0x3f80000003127423 */ /* 0x002fc80000000013 */
[----:B------:R-:W-:-:S04]  /*0990*/  FFMA R3, R3, R18, R3 ;  /* 0x0000001203037223 */ /* 0x000fc80000000003 */
[----:B------:R-:W-:-:S04]  /*09a0*/  FFMA R18, R0, R3, RZ ;  /* 0x0000000300127223 */ /* 0x000fc800000000ff */
[----:B------:R-:W-:-:S04]  /*09b0*/  FFMA R20, R19, R18, R0 ;  /* 0x0000001213147223 */ /* 0x000fc80000000000 */
[----:B------:R-:W-:-:S04]  /*09c0*/  FFMA R20, R3, R20, R18 ;  /* 0x0000001403147223 */ /* 0x000fc80000000012 */
[----:B------:R-:W-:-:S04]  /*09d0*/  FFMA R19, R19, R20, R0 ;  /* 0x0000001413137223 */ /* 0x000fc80000000000 */
[----:B------:R-:W-:-:S05]  /*09e0*/  FFMA R0, R3, R19, R20 ;  /* 0x0000001303007223 */ /* 0x000fca0000000014 */
[----:B------:R-:W-:-:S04]  /*09f0*/  SHF.R.U32.HI R15, RZ, 0x17, R0 ;  /* 0x00000017ff0f7819 */ /* 0x000fc80000011600 */
[----:B------:R-:W-:-:S04]  /*0a00*/  LOP3.LUT R15, R15, 0xff, RZ, 0xc0, !PT ;  /* 0x000000ff0f0f7812 */ /* 0x000fc800078ec0ff */
[----:B------:R-:W-:-:S05]  /*0a10*/  IADD3 R18, PT, PT, R15, R17, RZ ;  /* 0x000000110f127210 */ /* 0x000fca0007ffe0ff */
[----:B------:R-:W-:-:S05]  /*0a20*/  VIADD R14, R18, 0xffffffff ;  /* 0xffffffff120e7836 */ /* 0x000fca0000000000 */
[----:B------:R-:W-:-:S13]  /*0a30*/  ISETP.GE.U32.AND P0, PT, R14, 0xfe, PT ;  /* 0x000000fe0e00780c */ /* 0x000fda0003f06070 */
[----:B------:R-:W-:Y:S05]  /*0a40*/  @!P0 BRA `(.L_x_13) ;  /* 0x0000000000808947 */ /* 0x000fea0003800000 */
[----:B------:R-:W-:-:S13]  /*0a50*/  ISETP.GT.AND P0, PT, R18, 0xfe, PT ;  /* 0x000000fe1200780c */ /* 0x000fda0003f04270 */
[----:B------:R-:W-:Y:S05]  /*0a60*/  @P0 BRA `(.L_x_14) ;  /* 0x00000000006c0947 */ /* 0x000fea0003800000 */
[----:B------:R-:W-:-:S13]  /*0a70*/  ISETP.GE.AND P0, PT, R18, 0x1, PT ;  /* 0x000000011200780c */ /* 0x000fda0003f06270 */
[----:B------:R-:W-:Y:S05]  /*0a80*/  @P0 BRA `(.L_x_15) ;  /* 0x0000000000740947 */ /* 0x000fea0003800000 */
[----:B------:R-:W-:Y:S02]  /*0a90*/  ISETP.GE.AND P0, PT, R18, -0x18, PT ;  /* 0xffffffe81200780c */ /* 0x000fe40003f06270 */
[----:B------:R-:W-:-:S11]  /*0aa0*/  LOP3.LUT R0, R0, 0x80000000, RZ, 0xc0, !PT ;  /* 0x8000000000007812 */ /* 0x000fd600078ec0ff */
[----:B------:R-:W-:Y:S05]  /*0ab0*/  @!P0 BRA `(.L_x_15) ;  /* 0x0000000000688947 */ /* 0x000fea0003800000 */
[CC--:B------:R-:W-:Y:S01]  /*0ac0*/  FFMA.RZ R14, R3.reuse, R19.reuse, R20 ;  /* 0x00000013030e7223 */ /* 0x0c0fe2000000c014 */
[C---:B------:R-:W-:Y:S01]  /*0ad0*/  IADD3 R16, PT, PT, R18.reuse, 0x20, RZ ;  /* 0x0000002012107810 */ /* 0x040fe20007ffe0ff */
[----:B------:R-:W-:Y:S01]  /*0ae0*/  IMAD.MOV R17, RZ, RZ, -R18 ;  /* 0x000000ffff117224 */ /* 0x000fe200078e0a12 */
[----:B------:R-:W-:Y:S02]  /*0af0*/  ISETP.NE.AND P2, PT, R18, RZ, PT ;  /* 0x000000ff1200720c */ /* 0x000fe40003f45270 */
[----:B------:R-:W-:Y:S01]  /*0b00*/  LOP3.LUT R15, R14, 0x7fffff, RZ, 0xc0, !PT ;  /* 0x007fffff0e0f7812 */ /* 0x000fe200078ec0ff */
[CCC-:B------:R-:W-:Y:S01]  /*0b10*/  FFMA.RP R14, R3.reuse, R19.reuse, R20.reuse ;  /* 0x00000013030e7223 */ /* 0x1c0fe20000008014 */
[----:B------:R-:W-:Y:S01]  /*0b20*/  FFMA.RM R3, R3, R19, R20 ;  /* 0x0000001303037223 */ /* 0x000fe20000004014 */
[----:B------:R-:W-:Y:S02]  /*0b30*/  ISETP.NE.AND P1, PT, R18, RZ, PT ;  /* 0x000000ff1200720c */ /* 0x000fe40003f25270 */
[----:B------:R-:W-:-:S02]  /*0b40*/  LOP3.LUT R15, R15, 0x800000, RZ, 0xfc, !PT ;  /* 0x008000000f0f7812 */ /* 0x000fc400078efcff */
[----:B------:R-:W-:Y:S02]  /*0b50*/  FSETP.NEU.FTZ.AND P0, PT, R14, R3, PT ;  /* 0x000000030e00720b */ /* 0x000fe40003f1d000 */
[----:B------:R-:W-:Y:S02]  /*0b60*/  SHF.L.U32 R16, R15, R16, RZ ;  /* 0x000000100f107219 */ /* 0x000fe400000006ff */
[----:B------:R-:W-:Y:S02]  /*0b70*/  SEL R14, R17, RZ, P2 ;  /* 0x000000ff110e7207 */ /* 0x000fe40001000000 */
[----:B------:R-:W-:Y:S02]  /*0b80*/  ISETP.NE.AND P1, PT, R16, RZ, P1 ;  /* 0x000000ff1000720c */ /* 0x000fe40000f25270 */
[----:B------:R-:W-:Y:S02]  /*0b90*/  SHF.R.U32.HI R14, RZ, R14, R15 ;  /* 0x0000000eff0e7219 */ /* 0x000fe4000001160f */
[----:B------:R-:W-:-:S02]  /*0ba0*/  PLOP3.LUT P0, PT, P0, P1, PT, 0xf8, 0x8f ;  /* 0x00000000008f781c */ /* 0x000fc40000703f70 */
[----:B------:R-:W-:Y:S02]  /*0bb0*/  SHF.R.U32.HI R16, RZ, 0x1, R14 ;  /* 0x00000001ff107819 */ /* 0x000fe4000001160e */
[----:B------:R-:W-:-:S04]  /*0bc0*/  SEL R3, RZ, 0x1, !P0 ;  /* 0x00000001ff037807 */ /* 0x000fc80004000000 */
[----:B------:R-:W-:-:S04]  /*0bd0*/  LOP3.LUT R3, R3, 0x1, R16, 0xf8, !PT ;  /* 0x0000000103037812 */ /* 0x000fc800078ef810 */
[----:B------:R-:W-:-:S04]  /*0be0*/  LOP3.LUT R3, R3, R14, RZ, 0xc0, !PT ;  /* 0x0000000e03037212 */ /* 0x000fc800078ec0ff */
[----:B------:R-:W-:-:S04]  /*0bf0*/  IADD3 R3, PT, PT, R16, R3, RZ ;  /* 0x0000000310037210 */ /* 0x000fc80007ffe0ff */
[----:B------:R-:W-:Y:S01]  /*0c00*/  LOP3.LUT R0, R3, R0, RZ, 0xfc, !PT ;  /* 0x0000000003007212 */ /* 0x000fe200078efcff */
[----:B------:R-:W-:Y:S06]  /*0c10*/  BRA `(.L_x_15) ;  /* 0x0000000000107947 */ /* 0x000fec0003800000 */
.L_x_14:
[----:B------:R-:W-:-:S04]  /*0c20*/  LOP3.LUT R0, R0, 0x80000000, RZ, 0xc0, !PT ;  /* 0x8000000000007812 */ /* 0x000fc800078ec0ff */
[----:B------:R-:W-:Y:S01]  /*0c30*/  LOP3.LUT R0, R0, 0x7f800000, RZ, 0xfc, !PT ;  /* 0x7f80000000007812 */ /* 0x000fe200078efcff */
[----:B------:R-:W-:Y:S06]  /*0c40*/  BRA `(.L_x_15) ;  /* 0x0000000000047947 */ /* 0x000fec0003800000 */
.L_x_13:
[----:B------:R-:W-:-:S07]  /*0c50*/  IMAD R0, R17, 0x800000, R0 ;  /* 0x0080000011007824 */ /* 0x000fce00078e0200 */
.L_x_15:
[----:B------:R-:W-:Y:S05]  /*0c60*/  BSYNC.RECONVERGENT B2 ;  /* 0x0000000000027941 */ /* 0x000fea0003800200 */
.L_x_12:
[----:B------:R-:W-:Y:S05]  /*0c70*/  BRA `(.L_x_16) ;  /* 0x0000000000207947 */ /* 0x000fea0003800000 */
.L_x_11:
[----:B------:R-:W-:-:S04]  /*0c80*/  LOP3.LUT R0, R3, 0x80000000, R0, 0x48, !PT ;  /* 0x8000000003007812 */ /* 0x000fc800078e4800 */
[----:B------:R-:W-:Y:S01]  /*0c90*/  LOP3.LUT R0, R0, 0x7f800000, RZ, 0xfc, !PT ;  /* 0x7f80000000007812 */ /* 0x000fe200078efcff */
[----:B------:R-:W-:Y:S06]  /*0ca0*/  BRA `(.L_x_16) ;  /* 0x0000000000147947 */ /* 0x000fec0003800000 */
.L_x_10:
[----:B------:R-:W-:Y:S01]  /*0cb0*/  LOP3.LUT R0, R3, 0x80000000, R0, 0x48, !PT ;  /* 0x8000000003007812 */ /* 0x000fe200078e4800 */
[----:B------:R-:W-:Y:S06]  /*0cc0*/  BRA `(.L_x_16) ;  /* 0x00000000000c7947 */ /* 0x000fec0003800000 */
.L_x_9:
[----:B------:R-:W0:Y:S01]  /*0cd0*/  MUFU.RSQ R0, -QNAN ;  /* 0xffc0000000007908 */ /* 0x000e220000001400 */
[----:B------:R-:W-:Y:S05]  /*0ce0*/  BRA `(.L_x_16) ;  /* 0x0000000000047947 */ /* 0x000fea0003800000 */
.L_x_8:
[----:B------:R-:W-:-:S07]  /*0cf0*/  FADD.FTZ R0, R0, R3 ;  /* 0x0000000300007221 */ /* 0x000fce0000010000 */
.L_x_16:
[----:B------:R-:W-:Y:S05]  /*0d00*/  BSYNC.RECONVERGENT B1 ;  /* 0x0000000000017941 */ /* 0x000fea0003800200 */
.L_x_6:
[----:B------:R-:W-:-:S04]  /*0d10*/  HFMA2 R3, -RZ, RZ, 0, 0 ;  /* 0x00000000ff037431 */ /* 0x000fc800000001ff */
[----:B0-----:R-:W-:Y:S05]  /*0d20*/  RET.REL.NODEC R2 `(_Z16normYolov3KernelPfS_iiffffff) ;  /* 0xfffffff002b47950 */ /* 0x001fea0003c3ffff */
.L_x_17:
[----:B------:R-:W-:-:S00]  /*0d30*/  BRA `(.L_x_17) ;  /* 0xfffffffc00fc7947 */ /* 0x000fc0000383ffff */
[----:B------:R-:W-:-:S00]  /*0d40*/  NOP ;  /* 0x0000000000007918 */ /* 0x000fc00000000000 */
        /* <DEDUP_REMOVED lines=11> */
.L_x_86:


//--------------------- .text._Z12normD2KernelPfS_iiffffff --------------------------
	.section	.text._Z12normD2KernelPfS_iiffffff,"ax",@progbits
	.align	128
        .global         _Z12normD2KernelPfS_iiffffff
        .type           _Z12normD2KernelPfS_iiffffff,@function
        .size           _Z12normD2KernelPfS_iiffffff,(.L_x_91 - _Z12normD2KernelPfS_iiffffff)
        .other          _Z12normD2KernelPfS_iiffffff,@"STO_CUDA_ENTRY STV_DEFAULT"
_Z12normD2KernelPfS_iiffffff:
.text._Z12normD2KernelPfS_iiffffff:
        /* <DEDUP_REMOVED lines=10> */
[----:B------:R-:W0:Y:S03]  /*00a0*/  LDCU.64 UR4, c[0x0][0x358] ;  /* 0x00006b00ff0477ac */ /* 0x000e260008000a00 */
[----:B------:R-:W1:Y:S01]  /*00b0*/  I2F.RP R2, R7 ;  /* 0x0000000700027306 */ /* 0x000e620000209400 */
[----:B------:R-:W2:Y:S07]  /*00c0*/  LDCU UR6, c[0x0][0x3a0] ;  /* 0x00007400ff0677ac */ /* 0x000eae0008000800 */
[----:B-1----:R-:W1:Y:S02]  /*00d0*/  MUFU.RCP R2, R2 ;  /* 0x0000000200027308 */ /* 0x002e640000001000 */
[----:B-1----:R-:W-:-:S06]  /*00e0*/  IADD3 R4, PT, PT, R2, 0xffffffe, RZ ;  /* 0x0ffffffe02047810 */ /* 0x002fcc0007ffe0ff */
[----:B------:R1:W3:Y:S02]  /*00f0*/  F2I.FTZ.U32.TRUNC.NTZ R5, R4 ;  /* 0x0000000400057305 */ /* 0x0002e4000021f000 */
[----:B-1----:R-:W-:Y:S01]  /*0100*/  HFMA2 R4, -RZ, RZ, 0, 0 ;  /* 0x00000000ff047431 */ /* 0x002fe200000001ff */
[----:B---3--:R-:W-:-:S05]  /*0110*/  IADD3 R6, PT, PT, RZ, -R5, RZ ;  /* 0x80000005ff067210 */ /* 0x008fca0007ffe0ff */
[----:B------:R-:W-:Y:S01]  /*0120*/  IMAD R9, R6, R7, RZ ;  /* 0x0000000706097224 */ /* 0x000fe200078e02ff */
[----:B------:R-:W-:-:S03]  /*0130*/  IABS R6, R0 ;  /* 0x0000000000067213 */ /* 0x000fc60000000000 */
[----:B------:R-:W-:-:S06]  /*0140*/  IMAD.HI.U32 R5, R5, R9, R4 ;  /* 0x0000000905057227 */ /* 0x000fcc00078e0004 */
[----:B------:R-:W-:-:S05]  /*0150*/  IMAD.HI.U32 R5, R5, R6, RZ ;  /* 0x0000000605057227 */ /* 0x000fca00078e00ff */
[----:B------:R-:W-:-:S05]  /*0160*/  IADD3 R2, PT, PT, -R5, RZ, RZ ;  /* 0x000000ff05027210 */ /* 0x000fca0007ffe1ff */
[----:B------:R-:W-:-:S05]  /*0170*/  IMAD R2, R7, R2, R6 ;  /* 0x0000000207027224 */ /* 0x000fca00078e0206 */
[----:B------:R-:W-:-:S13]  /*0180*/  ISETP.GT.U32.AND P2, PT, R7, R2, PT ;  /* 0x000000020700720c */ /* 0x000fda0003f44070 */
[-C--:B------:R-:W-:Y:S02]  /*0190*/  @!P2 IADD3 R2, PT, PT, R2, -R7.reuse, RZ ;  /* 0x800000070202a210 */ /* 0x080fe40007ffe0ff */
[----:B------:R-:W-:Y:S02]  /*01a0*/  @!P2 IADD3 R5, PT, PT, R5, 0x1, RZ ;  /* 0x000000010505a810 */ /* 0x000fe40007ffe0ff */
[----:B------:R-:W-:Y:S02]  /*01b0*/  ISETP.GE.U32.AND P0, PT, R2, R7, PT ;  /* 0x000000070200720c */ /* 0x000fe40003f06070 */
[----:B------:R-:W-:Y:S01]  /*01c0*/  LOP3.LUT R2, R0, R3, RZ, 0x3c, !PT ;  /* 0x0000000300027212 */ /* 0x000fe200078e3cff */
[----:B------:R-:W1:Y:S01]  /*01d0*/  LDC.64 R6, c[0x0][0x388] ;  /* 0x0000e200ff067b82 */ /* 0x000e620000000a00 */
[----:B------:R-:W-:Y:S02]  /*01e0*/  ISETP.NE.AND P2, PT, R3, RZ, PT ;  /* 0x000000ff0300720c */ /* 0x000fe40003f45270 */
[----:B------:R-:W-:-:S07]  /*01f0*/  ISETP.GE.AND P1, PT, R2, RZ, PT ;  /* 0x000000ff0200720c */ /* 0x000fce0003f26270 */
[----:B------:R-:W-:-:S04]  /*0200*/  @P0 IADD3 R5, PT, PT, R5, 0x1, RZ ;  /* 0x0000000105050810 */ /* 0x000fc80007ffe0ff */
[----:B------:R-:W-:Y:S02]  /*0210*/  MOV R2, R5 ;  /* 0x0000000500027202 */ /* 0x000fe40000000f00 */
[----:B------:R-:W3:Y:S02]  /*0220*/  LDC.64 R4, c[0x0][0x380] ;  /* 0x0000e000ff047b82 */ /* 0x000ee40000000a00 */
[----:B------:R-:W-:Y:S02]  /*0230*/  @!P1 IADD3 R2, PT, PT, -R2, RZ, RZ ;  /* 0x000000ff02029210 */ /* 0x000fe40007ffe1ff */
[----:B------:R-:W-:-:S05]  /*0240*/  @!P2 LOP3.LUT R2, RZ, R3, RZ, 0x33, !PT ;  /* 0x00000003ff02a212 */ /* 0x000fca00078e33ff */
[----:B------:R-:W-:-:S05]  /*0250*/  IMAD R13, R2, R3, RZ ;  /* 0x00000003020d7224 */ /* 0x000fca00078e02ff */
[----:B------:R-:W-:-:S05]  /*0260*/  IADD3 R0, PT, PT, R0, -R13, RZ ;  /* 0x8000000d00007210 */ /* 0x000fca0007ffe0ff */
[----:B------:R-:W-:-:S04]  /*0270*/  IMAD R11, R13, 0x3, R0 ;  /* 0x000000030d0b7824 */ /* 0x000fc800078e0200 */
[----:B---3--:R-:W-:-:S06]  /*0280*/  IMAD.WIDE R8, R11, 0x4, R4 ;  /* 0x000000040b087825 */ /* 0x008fcc00078e0204 */
[----:B0-----:R-:W2:Y:S01]  /*0290*/  LDG.E R8, desc[UR4][R8.64] ;  /* 0x0000000408087981 */ /* 0x001ea2000c1e1900 */
[----:B------:R-:W-:Y:S01]  /*02a0*/  LEA R0, R3, R0, 0x1 ;  /* 0x0000000003007211 */ /* 0x000fe200078e08ff */
[----:B-1----:R-:W-:-:S03]  /*02b0*/  IMAD.WIDE R10, R11, 0x4, R6 ;  /* 0x000000040b0a7825 */ /* 0x002fc600078e0206 */
[----:B------:R-:W-:-:S05]  /*02c0*/  IADD3 R2, PT, PT, R0, -R3, RZ ;  /* 0x8000000300027210 */ /* 0x000fca0007ffe0ff */
[----:B------:R-:W-:-:S04]  /*02d0*/  IMAD R15, R13, 0x3, R2 ;  /* 0x000000030d0f7824 */ /* 0x000fc800078e0202 */
[----:B------:R-:W-:-:S04]  /*02e0*/  IMAD.WIDE R2, R15, 0x4, R4 ;  /* 0x000000040f027825 */ /* 0x000fc800078e0204 */
[----:B--2---:R-:W-:Y:S01]  /*02f0*/  FADD R17, R8, -UR6 ;  /* 0x8000000608117e21 */ /* 0x004fe20008000000 */
[----:B------:R-:W0:Y:S04]  /*0300*/  LDCU.64 UR6, c[0x0][0x398] ;  /* 0x00007300ff0677ac */ /* 0x000e280008000a00 */
[----:B------:R-:W-:Y:S04]  /*0310*/  STG.E desc[UR4][R10.64], R17 ;  /* 0x000000110a007986 */ /* 0x000fe8000c101904 */
[----:B------:R-:W0:Y:S01]  /*0320*/  LDG.E R2, desc[UR4][R2.64] ;  /* 0x0000000402027981 */ /* 0x000e22000c1e1900 */
[----:B------:R-:W-:-:S02]  /*0330*/  IMAD R13, R13, 0x3, R0 ;  /* 0x000000030d0d7824 */ /* 0x000fc400078e0200 */
[----:B------:R-:W-:-:S04]  /*0340*/  IMAD.WIDE R8, R15, 0x4, R6 ;  /* 0x000000040f087825 */ /* 0x000fc800078e0206 */
[----:B------:R-:W-:-:S04]  /*0350*/  IMAD.WIDE R4, R13, 0x4, R4 ;  /* 0x000000040d047825 */ /* 0x000fc800078e0204 */
[----:B0-----:R-:W-:-:S05]  /*0360*/  FADD R15, R2, -UR7 ;  /* 0x80000007020f7e21 */ /* 0x001fca0008000000 */
[----:B------:R-:W-:Y:S04]  /*0370*/  STG.E desc[UR4][R8.64], R15 ;  /* 0x0000000f08007986 */ /* 0x000fe8000c101904 */
[----:B------:R-:W2:Y:S01]  /*0380*/  LDG.E R4, desc[UR4][R4.64] ;  /* 0x0000000404047981 */ /* 0x000ea2000c1e1900 */
[----:B------:R-:W-:-:S04]  /*0390*/  IMAD.WIDE R6, R13, 0x4, R6 ;  /* 0x000000040d067825 */ /* 0x000fc800078e0206 */
[----:B--2---:R-:W-:-:S05]  /*03a0*/  FADD R13, R4, -UR6 ;  /* 0x80000006040d7e21 */ /* 0x004fca0008000000 */
[----:B------:R-:W-:Y:S01]  /*03b0*/  STG.E desc[UR4][R6.64], R13 ;  /* 0x0000000d06007986 */ /* 0x000fe2000c101904 */
[----:B------:R-:W-:Y:S05]  /*03c0*/  EXIT ;  /* 0x000000000000794d */ /* 0x000fea0003800000 */
.L_x_18:
        /* <DEDUP_REMOVED lines=11> */
.L_x_91:


//--------------------- .text._Z17transformD2KernelPfS_ii --------------------------
	.section	.text._Z17transformD2KernelPfS_ii,"ax",@progbits
	.align	128
        .global         _Z17transformD2KernelPfS_ii
        .type           _Z17transformD2KernelPfS_ii,@function
        .size           _Z17transformD2KernelPfS_ii,(.L_x_92 - _Z17transformD2KernelPfS_ii)
        .other          _Z17transformD2KernelPfS_ii,@"STO_CUDA_ENTRY STV_DEFAULT"
_Z17transformD2KernelPfS_ii:
.text._Z17transformD2KernelPfS_ii:
[----:B------:R-:W-:Y:S01]  /*0000*/  LDC R1, c[0x0][0x37c] ;  /* 0x0000df00ff017b82 */ /* 0x000fe20000000800 */
[----:B------:R-:W0:Y:S07]  /*0010*/  S2R R0, SR_TID.X ;  /* 0x0000000000007919 */ /* 0x000e2e0000002100 */
[----:B------:R-:W1:Y:S01]  /*0020*/  S2UR UR4, SR_CTAID.X ;  /* 0x00000000000479c3 */ /* 0x000e620000002500 */
[----:B------:R-:W1:Y:S07]  /*0030*/  LDCU UR5, c[0x0][0x360] ;  /* 0x00006c00ff0577ac */ /* 0x000e6e0008000800 */
[----:B------:R-:W2:Y:S01]  /*0040*/  LDC.64 R8, c[0x0][0x390] ;  /* 0x0000e400ff087b82 */ /* 0x000ea20000000a00 */
[----:B-1----:R-:W-:-:S06]  /*0050*/  UIMAD UR4, UR4, UR5, URZ ;  /* 0x00000005040472a4 */ /* 0x002fcc000f8e02ff */
[----:B0-----:R-:W-:Y:S02]  /*0060*/  IADD3 R4, PT, PT, R0, UR4, RZ ;  /* 0x0000000400047c10 */ /* 0x001fe4000fffe0ff */
[----:B--2---:R-:W-:Y:S02]  /*0070*/  ISETP.GE.AND P0, PT, R8, 0x1, PT ;  /* 0x000000010800780c */ /* 0x004fe40003f06270 */
[----:B------:R-:W-:-:S04]  /*0080*/  LEA R2, R9, R9, 0x1 ;  /* 0x0000000909027211 */ /* 0x000fc800078e08ff */
[----:B------:R-:W-:-:S13]  /*0090*/  ISETP.GE.OR P0, PT, R4, R2, !P0 ;  /* 0x000000020400720c */ /* 0x000fda0004706670 */
[----:B------:R-:W-:Y:S05]  /*00a0*/  @P0 EXIT ;  /* 0x000000000000094d */ /* 0x000fea0003800000 */
[----:B------:R-:W-:Y:S01]  /*00b0*/  ISETP.GE.U32.AND P0, PT, R8, 0x4, PT ;  /* 0x000000040800780c */ /* 0x000fe20003f06070 */
[----:B------:R-:W-:Y:S01]  /*00c0*/  IMAD.HI R6, R4, 0x55555556, RZ ;  /* 0x5555555604067827 */ /* 0x000fe200078e02ff */
[----:B------:R-:W0:Y:S03]  /*00d0*/  LDCU.64 UR6, c[0x0][0x358] ;  /* 0x00006b00ff0677ac */ /* 0x000e260008000a00 */
[----:B------:R-:W-:Y:S01]  /*00e0*/  HFMA2 R7, -RZ, RZ, 0, 0 ;  /* 0x00000000ff077431 */ /* 0x000fe200000001ff */
[----:B------:R-:W-:-:S05]  /*00f0*/  LEA.HI R6, R6, R6, RZ, 0x1 ;  /* 0x0000000606067211 */ /* 0x000fca00078f08ff */
[----:B------:R-:W-:Y:S02]  /*0100*/  IMAD R3, R6, -0x3, R4 ;  /* 0xfffffffd06037824 */ /* 0x000fe400078e0204 */
[----:B------:R-:W-:Y:S05]  /*0110*/  @!P0 BRA `(.L_x_19) ;  /* 0x0000000800588947 */ /* 0x000fea0003800000 */
[----:B------:R-:W-:Y:S01]  /*0120*/  LOP3.LUT R8, R8, 0x7ffffffc, RZ, 0xc0, !PT ;  /* 0x7ffffffc08087812 */ /* 0x000fe200078ec0ff */
[C---:B------:R-:W-:Y:S01]  /*0130*/  IMAD R10, R9.reuse, 0xb, R6 ;  /* 0x0000000b090a7824 */ /* 0x040fe200078e0206 */
[----:B------:R-:W-:Y:S01]  /*0140*/  MOV R24, 0xffffffff ;  /* 0xffffffff00187802 */ /* 0x000fe20000000f00 */
[C---:B------:R-:W-:Y:S01]  /*0150*/  IMAD R12, R9.reuse, 0x9, R4 ;  /* 0x00000009090c7824 */ /* 0x040fe200078e0204 */
[CC--:B------:R-:W-:Y:S01]  /*0160*/  LEA R18, R9.reuse, R6.reuse, 0x3 ;  /* 0x0000000609127211 */ /* 0x0c0fe200078e18ff */
[C-C-:B------:R-:W-:Y:S01]  /*0170*/  IMAD R14, R9.reuse, 0xa, R6.reuse ;  /* 0x0000000a090e7824 */ /* 0x140fe200078e0206 */
[CC--:B------:R-:W-:Y:S01]  /*0180*/  LEA R28, R9.reuse, R6.reuse, 0x2 ;  /* 0x00000006091c7211 */ /* 0x0c0fe200078e10ff */
[C---:B------:R-:W-:Y:S01]  /*0190*/  IMAD R16, R9.reuse, 0x9, R6 ;  /* 0x0000000909107824 */ /* 0x040fe200078e0206 */
[CC--:B------:R-:W-:Y:S01]  /*01a0*/  LEA R7, R9.reuse, R6.reuse, 0x1 ;  /* 0x0000000609077211 */ /* 0x0c0fe200078e08ff */
[C---:B------:R-:W-:Y:S01]  /*01b0*/  IMAD R20, R9.reuse, 0x6, R4 ;  /* 0x0000000609147824 */ /* 0x040fe200078e0204 */
[----:B------:R-:W-:Y:S01]  /*01c0*/  IADD3 R11, PT, PT, R6, R9, RZ ;  /* 0x00000009060b7210 */ /* 0x000fe20007ffe0ff */
[C-C-:B------:R-:W-:Y:S01]  /*01d0*/  IMAD R22, R9.reuse, 0x7, R6.reuse ;  /* 0x0000000709167824 */ /* 0x140fe200078e0206 */
[C---:B------:R-:W-:Y:S01]  /*01e0*/  IADD3 R13, PT, PT, R2.reuse, R6, RZ ;  /* 0x00000006020d7210 */ /* 0x040fe20007ffe0ff */
[C-C-:B------:R-:W-:Y:S01]  /*01f0*/  IMAD R26, R9.reuse, 0x6, R6.reuse ;  /* 0x00000006091a7824 */ /* 0x140fe200078e0206 */
[----:B------:R-:W-:Y:S01]  /*0200*/  IADD3 R15, PT, PT, R2, R4, RZ ;  /* 0x00000004020f7210 */ /* 0x000fe20007ffe0ff */
[----:B------:R-:W-:Y:S01]  /*0210*/  IMAD R5, R9, 0x5, R6 ;  /* 0x0000000509057824 */ /* 0x000fe200078e0206 */
[----:B------:R-:W-:-:S02]  /*0220*/  MOV R17, R6 ;  /* 0x0000000600117202 */ /* 0x000fc40000000f00 */
[----:B------:R-:W-:Y:S02]  /*0230*/  VIADDMNMX.U32 R19, R3, R24, 0x2, PT ;  /* 0x0000000203137446 */ /* 0x000fe40003800018 */
[----:B------:R-:W-:-:S07]  /*0240*/  IADD3 R21, PT, PT, -R8, RZ, RZ ;  /* 0x000000ff08157210 */ /* 0x000fce0007ffe1ff */
.L_x_34:
[----:B------:R-:W-:Y:S01]  /*0250*/  SHF.L.U32 R9, R19, 0x2, RZ ;  /* 0x0000000213097819 */ /* 0x000fe200000006ff */
[----:B------:R-:W-:Y:S03]  /*0260*/  BSSY.RECONVERGENT B0, `(.L_x_20) ;  /* 0x000001a000007945 */ /* 0x000fe60003800200 */
[----:B------:R-:W1:Y:S02]  /*0270*/  LDC R24, c[0x2][R9] ;  /* 0x0080000009187b82 */ /* 0x000e640000000800 */
[----:B-1----:R-:W-:-:S04]  /*0280*/  SHF.R.S32.HI R25, RZ, 0x1f, R24 ;  /* 0x0000001fff197819 */ /* 0x002fc80000011418 */
.L_x_78:
[----:B0-----:R-:W-:Y:S05]  /*0290*/  BRX R24 -0x2a0                                                          (*"BRANCH_TARGETS .L_x_79,.L_x_80,.L_x_81"*) ;  /* 0xfffffffc18587949 */ /* 0x001fea000383ffff */
.L_x_81:
[----:B------:R-:W-:-:S13]  /*02a0*/  ISETP.NE.AND P0, PT, R3, RZ, PT ;  /* 0x000000ff0300720c */ /* 0x000fda0003f05270 */
[----:B------:R-:W-:Y:S05]  /*02b0*/  @P0 BRA `(.L_x_21) ;  /* 0x0000000000500947 */ /* 0x000fea0003800000 */
[----:B------:R-:W0:Y:S02]  /*02c0*/  LDC.64 R24, c[0x0][0x380] ;  /* 0x0000e000ff187b82 */ /* 0x000e240000000a00 */
[----:B0-----:R-:W-:-:S05]  /*02d0*/  IMAD.WIDE R24, R4, 0x4, R24 ;  /* 0x0000000404187825 */ /* 0x001fca00078e0218 */
[----:B------:R0:W2:Y:S02]  /*02e0*/  LDG.E R9, desc[UR6][R24.64] ;  /* 0x0000000618097981 */ /* 0x0000a4000c1e1900 */
[----:B0-----:R-:W0:Y:S02]  /*02f0*/  LDC.64 R24, c[0x0][0x388] ;  /* 0x0000e200ff187b82 */ /* 0x001e240000000a00 */
[----:B0-----:R-:W-:-:S05]  /*0300*/  IMAD.WIDE R24, R17, 0x4, R24 ;  /* 0x0000000411187825 */ /* 0x001fca00078e0218 */
[----:B--2---:R2:W-:Y:S01]  /*0310*/  STG.E desc[UR6][R24.64], R9 ;  /* 0x0000000918007986 */ /* 0x0045e2000c101906 */
[----:B------:R-:W-:Y:S05]  /*0320*/  BRA `(.L_x_21) ;  /* 0x0000000000347947 */ /* 0x000fea0003800000 */
.L_x_79:
[----:B------:R-:W0:Y:S02]  /*0330*/  LDC.64 R24, c[0x0][0x380] ;  /* 0x0000e000ff187b82 */ /* 0x000e240000000a00 */
[----:B0-----:R-:W-:-:S05]  /*0340*/  IMAD.WIDE R24, R4, 0x4, R24 ;  /* 0x0000000404187825 */ /* 0x001fca00078e0218 */
[----:B------:R0:W2:Y:S02]  /*0350*/  LDG.E R9, desc[UR6][R24.64] ;  /* 0x0000000618097981 */ /* 0x0000a4000c1e1900 */
[----:B0-----:R-:W0:Y:S02]  /*0360*/  LDC.64 R24, c[0x0][0x388] ;  /* 0x0000e200ff187b82 */ /* 0x001e240000000a00 */
[----:B0-----:R-:W-:-:S05]  /*0370*/  IMAD.WIDE R24, R11, 0x4, R24 ;  /* 0x000000040b187825 */ /* 0x001fca00078e0218 */
[----:B--2---:R0:W-:Y:S01]  /*0380*/  STG.E desc[UR6][R24.64], R9 ;  /* 0x0000000918007986 */ /* 0x0041e2000c101906 */
[----:B------:R-:W-:Y:S05]  /*0390*/  BRA `(.L_x_21) ;  /* 0x0000000000187947 */ /* 0x000fea0003800000 */
.L_x_80:
[----:B------:R-:W0:Y:S02]  /*03a0*/  LDC.64 R24, c[0x0][0x380] ;  /* 0x0000e000ff187b82 */ /* 0x000e240000000a00 */
[----:B0-----:R-:W-:-:S05]  /*03b0*/  IMAD.WIDE R24, R4, 0x4, R24 ;  /* 0x0000000404187825 */ /* 0x001fca00078e0218 */
[----:B------:R0:W2:Y:S02]  /*03c0*/  LDG.E R9, desc[UR6][R24.64] ;  /* 0x0000000618097981 */ /* 0x0000a4000c1e1900 */
[----:B0-----:R-:W0:Y:S02]  /*03d0*/  LDC.64 R24, c[0x0][0x388] ;  /* 0x0000e200ff187b82 */ /* 0x001e240000000a00 */
[----:B0-----:R-:W-:-:S05]  /*03e0*/  IMAD.WIDE R24, R7, 0x4, R24 ;  /* 0x0000000407187825 */ /* 0x001fca00078e0218 */
[----:B--2---:R1:W-:Y:S02]  /*03f0*/  STG.E desc[UR6][R24.64], R9 ;  /* 0x0000000918007986 */ /* 0x0043e4000c101906 */
.L_x_21:
[----:B------:R-:W-:Y:S05]  /*0400*/  BSYNC.RECONVERGENT B0 ;  /* 0x0000000000007941 */ /* 0x000fea0003800200 */
.L_x_20:
[----:B------:R-:W-:Y:S01]  /*0410*/  ISETP.NE.AND P0, PT, R3, RZ, PT ;  /* 0x000000ff0300720c */ /* 0x000fe20003f05270 */
[----:B------:R-:W-:-:S12]  /*0420*/  BSSY.RECONVERGENT B0, `(.L_x_22) ;  /* 0x000001a000007945 */ /* 0x000fd80003800200 */
[----:B------:R-:W-:Y:S05]  /*0430*/  @!P0 BRA `(.L_x_23) ;  /* 0x0000000000488947 */ /* 0x000fea0003800000 */
[----:B------:R-:W-:-:S13]  /*0440*/  ISETP.NE.AND P1, PT, R3, 0x1, PT ;  /* 0x000000010300780c */ /* 0x000fda0003f25270 */
[----:B------:R-:W-:Y:S05]  /*0450*/  @!P1 BRA `(.L_x_24) ;  /* 0x0000000000249947 */ /* 0x000fea0003800000 */
[----:B------:R-:W-:-:S13]  /*0460*/  ISETP.NE.AND P1, PT, R3, 0x2, PT ;  /* 0x000000020300780c */ /* 0x000fda0003f25270 */
[----:B------:R-:W-:Y:S05]  /*0470*/  @P1 BRA `(.L_x_25) ;  /* 0x0000000000501947 */ /* 0x000fea0003800000 */
[----:B012---:R-:W0:Y:S02]  /*0480*/  LDC.64 R24, c[0x0][0x380] ;  /* 0x0000e000ff187b82 */ /* 0x007e240000000a00 */
[----:B0-----:R-:W-:-:S05]  /*0490*/  IMAD.WIDE R24, R15, 0x4, R24 ;  /* 0x000000040f187825 */ /* 0x001fca00078e0218 */
[----:B------:R0:W2:Y:S02]  /*04a0*/  LDG.E R9, desc[UR6][R24.64] ;  /* 0x0000000618097981 */ /* 0x0000a4000c1e1900 */
[----:B0-----:R-:W0:Y:S02]  /*04b0*/  LDC.64 R24, c[0x0][0x388] ;  /* 0x0000e200ff187b82 */ /* 0x001e240000000a00 */
[----:B0-----:R-:W-:-:S05]  /*04c0*/  IMAD.WIDE R24, R5, 0x4, R24 ;  /* 0x0000000405187825 */ /* 0x001fca00078e0218 */
[----:B--2---:R3:W-:Y:S01]  /*04d0*/  STG.E desc[UR6][R24.64], R9 ;  /* 0x0000000918007986 */ /* 0x0047e2000c101906 */
[----:B------:R-:W-:Y:S05]  /*04e0*/  BRA `(.L_x_25) ;  /* 0x0000000000347947 */ /* 0x000fea0003800000 */
.L_x_24:
[----:B012---:R-:W0:Y:S02]  /*04f0*/  LDC.64 R24, c[0x0][0x380] ;  /* 0x0000e000ff187b82 */ /* 0x007e240000000a00 */
[----:B0-----:R-:W-:-:S05]  /*0500*/  IMAD.WIDE R24, R15, 0x4, R24 ;  /* 0x000000040f187825 */ /* 0x001fca00078e0218 */
[----:B------:R0:W2:Y:S02]  /*0510*/  LDG.E R9, desc[UR6][R24.64] ;  /* 0x0000000618097981 */ /* 0x0000a4000c1e1900 */
[----:B0-----:R-:W0:Y:S02]  /*0520*/  LDC.64 R24, c[0x0][0x388] ;  /* 0x0000e200ff187b82 */ /* 0x001e240000000a00 */
[----:B0-----:R-:W-:-:S05]  /*0530*/  IMAD.WIDE R24, R28, 0x4, R24 ;  /* 0x000000041c187825 */ /* 0x001fca00078e0218 */
[----:B--2---:R4:W-:Y:S01]  /*0540*/  STG.E desc[UR6][R24.64], R9 ;  /* 0x0000000918007986 */ /* 0x0049e2000c101906 */
[----:B------:R-:W-:Y:S05]  /*0550*/  BRA `(.L_x_25) ;  /* 0x0000000000187947 */ /* 0x000fea0003800000 */
.L_x_23:
[----:B012---:R-:W0:Y:S02]  /*0560*/  LDC.64 R24, c[0x0][0x380] ;  /* 0x0000e000ff187b82 */ /* 0x007e240000000a00 */
[----:B0-----:R-:W-:-:S05]  /*0570*/  IMAD.WIDE R24, R15, 0x4, R24 ;  /* 0x000000040f187825 */ /* 0x001fca00078e0218 */
[----:B------:R0:W2:Y:S02]  /*0580*/  LDG.E R9, desc[UR6][R24.64] ;  /* 0x0000000618097981 */ /* 0x0000a4000c1e1900 */
[----:B0-----:R-:W0:Y:S02]  /*0590*/  LDC.64 R24, c[0x0][0x388] ;  /* 0x0000e200ff187b82 */ /* 0x001e240000000a00 */
[----:B0-----:R-:W-:-:S05]  /*05a0*/  IMAD.WIDE R24, R13, 0x4, R24 ;  /* 0x000000040d187825 */ /* 0x001fca00078e0218 */
[----:B--2---:R0:W-:Y:S02]  /*05b0*/  STG.E desc[UR6][R24.64], R9 ;  /* 0x0000000918007986 */ /* 0x0041e4000c101906 */
.L_x_25:
[----:B------:R-:W-:Y:S05]  /*05c0*/  BSYNC.RECONVERGENT B0 ;  /* 0x0000000000007941 */ /* 0x000fea0003800200 */
.L_x_22:
[----:B------:R-:W-:Y:S04]  /*05d0*/  BSSY.RECONVERGENT B0, `(.L_x_26) ;  /* 0x000001a000007945 */ /* 0x000fe80003800200 */
[----:B------:R-:W-:Y:S05]  /*05e0*/  @!P0 BRA `(.L_x_27) ;  /* 0x0000000000488947 */ /* 0x000fea0003800000 */
[----:B------:R-:W-:-:S13]  /*05f0*/  ISETP.NE.AND P1, PT, R3, 0x1, PT ;  /* 0x000000010300780c */ /* 0x000fda0003f25270 */
[----:B------:R-:W-:Y:S05]  /*0600*/  @!P1 BRA `(.L_x_28) ;  /* 0x0000000000249947 */ /* 0x000fea0003800000 */
[----:B------:R-:W-:-:S13]  /*0610*/  ISETP.NE.AND P1, PT, R3, 0x2, PT ;  /* 0x000000020300780c */ /* 0x000fda0003f25270 */
[----:B------:R-:W-:Y:S05]  /*0620*/  @P1 BRA `(.L_x_29) ;  /* 0x0000000000501947 */ /* 0x000fea0003800000 */
[----:B01234-:R-:W0:Y:S02]  /*0630*/  LDC.64 R24, c[0x0][0x380] ;  /* 0x0000e000ff187b82 */ /* 0x01fe240000000a00 */
[----:B0-----:R-:W-:-:S05]  /*0640*/  IMAD.WIDE R24, R20, 0x4, R24 ;  /* 0x0000000414187825 */ /* 0x001fca00078e0218 */
[----:B------:R0:W2:Y:S02]  /*0650*/  LDG.E R9, desc[UR6][R24.64] ;  /* 0x0000000618097981 */ /* 0x0000a4000c1e1900 */
[----:B0-----:R-:W0:Y:S02]  /*0660*/  LDC.64 R24, c[0x0][0x388] ;  /* 0x0000e200ff187b82 */ /* 0x001e240000000a00 */
[----:B0-----:R-:W-:-:S05]  /*0670*/  IMAD.WIDE R24, R18, 0x4, R24 ;  /* 0x0000000412187825 */ /* 0x001fca00078e0218 */
[----:B--2---:R0:W-:Y:S01]  /*0680*/  STG.E desc[UR6][R24.64], R9 ;  /* 0x0000000918007986 */ /* 0x0041e2000c101906 */
[----:B------:R-:W-:Y:S05]  /*0690*/  BRA `(.L_x_29) ;  /* 0x0000000000347947 */ /* 0x000fea0003800000 */
.L_x_28:
[----:B01234-:R-:W0:Y:S02]  /*06a0*/  LDC.64 R24, c[0x0][0x380] ;  /* 0x0000e000ff187b82 */ /* 0x01fe240000000a00 */
[----:B0-----:R-:W-:-:S05]  /*06b0*/  IMAD.WIDE R24, R20, 0x4, R24 ;  /* 0x0000000414187825 */ /* 0x001fca00078e0218 */
[----:B------:R0:W2:Y:S02]  /*06c0*/  LDG.E R9, desc[UR6][R24.64] ;  /* 0x0000000618097981 */ /* 0x0000a4000c1e1900 */
[----:B0-----:R-:W0:Y:S02]  /*06d0*/  LDC.64 R24, c[0x0][0x388] ;  /* 0x0000e200ff187b82 */ /* 0x001e240000000a00 */
[----:B0-----:R-:W-:-:S05]  /*06e0*/  IMAD.WIDE R24, R22, 0x4, R24 ;  /* 0x0000000416187825 */ /* 0x001fca00078e0218 */
[----:B--2---:R0:W-:Y:S01]  /*06f0*/  STG.E desc[UR6][R24.64], R9 ;  /* 0x0000000918007986 */ /* 0x0041e2000c101906 */
[----:B------:R-:W-:Y:S05]  /*0700*/  BRA `(.L_x_29) ;  /* 0x0000000000187947 */ /* 0x000fea0003800000 */
.L_x_27:
[----:B01234-:R-:W0:Y:S02]  /*0710*/  LDC.64 R24, c[0x0][0x380] ;  /* 0x0000e000ff187b82 */ /* 0x01fe240000000a00 */
[----:B0-----:R-:W-:-:S05]  /*0720*/  IMAD.WIDE R24, R20, 0x4, R24 ;  /* 0x0000000414187825 */ /* 0x001fca00078e0218 */
[----:B------:R0:W2:Y:S02]  /*0730*/  LDG.E R9, desc[UR6][R24.64] ;  /* 0x0000000618097981 */ /* 0x0000a4000c1e1900 */
[----:B0-----:R-:W0:Y:S02]  /*0740*/  LDC.64 R24, c[0x0][0x388] ;  /* 0x0000e200ff187b82 */ /* 0x001e240000000a00 */
[----:B0-----:R-:W-:-:S05]  /*0750*/  IMAD.WIDE R24, R26, 0x4, R24 ;  /* 0x000000041a187825 */ /* 0x001fca00078e0218 */
[----:B--2---:R0:W-:Y:S02]  /*0760*/  STG.E desc[UR6][R24.64], R9 ;  /* 0x0000000918007986 */ /* 0x0041e4000c101906 */
.L_x_29:
[----:B------:R-:W-:Y:S05]  /*0770*/  BSYNC.RECONVERGENT B0 ;  /* 0x0000000000007941 */ /* 0x000fea0003800200 */
.L_x_26:
        /* <DEDUP_REMOVED lines=13> */
.L_x_32:
[----:B01234-:R-:W0:Y:S02]  /*0850*/  LDC.64 R24, c[0x0][0x380] ;  /* 0x0000e000ff187b82 */ /* 0x01fe240000000a00 */
[----:B0-----:R-:W-:-:S05]  /*0860*/  IMAD.WIDE R24, R12, 0x4, R24 ;  /* 0x000000040c187825 */ /* 0x001fca00078e0218 */
[----:B------:R0:W2:Y:S02]  /*0870*/  LDG.E R9, desc[UR6][R24.64] ;  /* 0x0000000618097981 */ /* 0x0000a4000c1e1900 */
[----:B0-----:R-:W0:Y:S02]  /*0880*/  LDC.64 R24, c[0x0][0x388] ;  /* 0x0000e200ff187b82 */ /* 0x001e240000000a00 */
[----:B0-----:R-:W-:-:S05]  /*0890*/  IMAD.WIDE R24, R14, 0x4, R24 ;  /* 0x000000040e187825 */ /* 0x001fca00078e0218 */
[----:B--2---:R0:W-:Y:S01]  /*08a0*/  STG.E desc[UR6][R24.64], R9 ;  /* 0x0000000918007986 */ /* 0x0041e2000c101906 */
[----:B------:R-:W-:Y:S05]  /*08b0*/  BRA `(.L_x_33) ;  /* 0x0000000000187947 */ /* 0x000fea0003800000 */
.L_x_31:
[----:B01234-:R-:W0:Y:S02]  /*08c0*/  LDC.64 R24, c[0x0][0x380] ;  /* 0x0000e000ff187b82 */ /* 0x01fe240000000a00 */
[----:B0-----:R-:W-:-:S05]  /*08d0*/  IMAD.WIDE R24, R12, 0x4, R24 ;  /* 0x000000040c187825 */ /* 0x001fca00078e0218 */
[----:B------:R0:W2:Y:S02]  /*08e0*/  LDG.E R9, desc[UR6][R24.64] ;  /* 0x0000000618097981 */ /* 0x0000a4000c1e1900 */
[----:B0-----:R-:W0:Y:S02]  /*08f0*/  LDC.64 R24, c[0x0][0x388] ;  /* 0x0000e200ff187b82 */ /* 0x001e240000000a00 */
[----:B0-----:R-:W-:-:S05]  /*0900*/  IMAD.WIDE R24, R16, 0x4, R24 ;  /* 0x0000000410187825 */ /* 0x001fca00078e0218 */
[----:B--2---:R0:W-:Y:S02]  /*0910*/  STG.E desc[UR6][R24.64], R9 ;  /* 0x0000000918007986 */ /* 0x0041e4000c101906 */
.L_x_33:
[----:B------:R-:W-:Y:S05]  /*0920*/  BSYNC.RECONVERGENT B0 ;  /* 0x0000000000007941 */ /* 0x000fea0003800200 */
.L_x_30:
[----:B01234-:R-:W0:Y:S01]  /*0930*/  LDC R9, c[0x0][0x394] ;  /* 0x0000e500ff097b82 */ /* 0x01fe220000000800 */
[----:B------:R-:W-:-:S04]  /*0940*/  IADD3 R21, PT, PT, R21, 0x4, RZ ;  /* 0x0000000415157810 */ /* 0x000fc80007ffe0ff */
[----:B------:R-:W-:Y:S01]  /*0950*/  ISETP.NE.AND P0, PT, R21, RZ, PT ;  /* 0x000000ff1500720c */ /* 0x000fe20003f05270 */
[C---:B0-----:R-:W-:Y:S02]  /*0960*/  IMAD R10, R9.reuse, 0xc, R10 ;  /* 0x0000000c090a7824 */ /* 0x041fe400078e020a */
[C---:B------:R-:W-:Y:S02]  /*0970*/  IMAD R12, R9.reuse, 0xc, R12 ;  /* 0x0000000c090c7824 */ /* 0x040fe400078e020c */
[C---:B------:R-:W-:Y:S02]  /*0980*/  IMAD R14, R9.reuse, 0xc, R14 ;  /* 0x0000000c090e7824 */ /* 0x040fe400078e020e */
[C---:B------:R-:W-:Y:S02]  /*0990*/  IMAD R16, R9.reuse, 0xc, R16 ;  /* 0x0000000c09107824 */ /* 0x040fe400078e0210 */
[C---:B------:R-:W-:Y:S02]  /*09a0*/  IMAD R18, R9.reuse, 0xc, R18 ;  /* 0x0000000c09127824 */ /* 0x040fe400078e0212 */
[----:B------:R-:W-:-:S02]  /*09b0*/  IMAD R20, R9, 0xc, R20 ;  /* 0x0000000c09147824 */ /* 0x000fc400078e0214 */
[C---:B------:R-:W-:Y:S02]  /*09c0*/  IMAD R22, R9.reuse, 0xc, R22 ;  /* 0x0000000c09167824 */ /* 0x040fe400078e0216 */
        /* <DEDUP_REMOVED lines=8> */
[----:B------:R-:W-:Y:S01]  /*0a50*/  IMAD R17, R9, 0xc, R17 ;  /* 0x0000000c09117824 */ /* 0x000fe200078e0211 */
[----:B------:R-:W-:Y:S06]  /*0a60*/  @P0 BRA `(.L_x_34) ;  /* 0xfffffff400f80947 */ /* 0x000fec000383ffff */
[----:B------:R-:W-:-:S07]  /*0a70*/  MOV R7, R8 ;  /* 0x0000000800077202 */ /* 0x000fce0000000f00 */
.L_x_19:
[----:B------:R-:W1:Y:S02]  /*0a80*/  LDC R8, c[0x0][0x390] ;  /* 0x0000e400ff087b82 */ /* 0x000e640000000800 */
[----:B-1----:R-:W-:-:S13]  /*0a90*/  LOP3.LUT P0, R8, R8, 0x3, RZ, 0xc0, !PT ;  /* 0x0000000308087812 */ /* 0x002fda000780c0ff */
[----:B0-----:R-:W-:Y:S05]  /*0aa0*/  @!P0 EXIT ;  /* 0x000000000000894d */ /* 0x001fea0003800000 */
[----:B------:R-:W0:Y:S01]  /*0ab0*/  LDC.64 R4, c[0x0][0x380] ;  /* 0x0000e000ff047b82 */ /* 0x000e220000000a00 */
[----:B------:R-:W-:-:S04]  /*0ac0*/  LEA R12, R7, R7, 0x1 ;  /* 0x00000007070c7211 */ /* 0x000fc800078e08ff */
[C---:B------:R-:W-:Y:S01]  /*0ad0*/  IADD3 R14, PT, PT, R12.reuse, 0x2, RZ ;  /* 0x000000020c0e7810 */ /* 0x040fe20007ffe0ff */
[CC--:B------:R-:W-:Y:S02]  /*0ae0*/  IMAD R13, R12.reuse, R9.reuse, R9 ;  /* 0x000000090c0d7224 */ /* 0x0c0fe400078e0209 */
[----:B------:R-:W1:Y:S01]  /*0af0*/  LDC.64 R10, c[0x0][0x388] ;  /* 0x0000e200ff0a7b82 */ /* 0x000e620000000a00 */
[-C--:B------:R-:W-:Y:S01]  /*0b00*/  IMAD R15, R12, R9.reuse, R0 ;  /* 0x000000090c0f7224 */ /* 0x080fe200078e0200 */
[----:B------:R-:W-:Y:S01]  /*0b10*/  IADD3 R0, PT, PT, -R8, RZ, RZ ;  /* 0x000000ff08007210 */ /* 0x000fe20007ffe1ff */
[--C-:B------:R-:W-:Y:S01]  /*0b20*/  IMAD R7, R12, R9, R6.reuse ;  /* 0x000000090c077224 */ /* 0x100fe200078e0206 */
[----:B------:R-:W-:Y:S01]  /*0b30*/  IADD3 R13, PT, PT, R6, R13, RZ ;  /* 0x0000000d060d7210 */ /* 0x000fe20007ffe0ff */
[----:B------:R-:W-:Y:S01]  /*0b40*/  IMAD R9, R14, R9, R6 ;  /* 0x000000090e097224 */ /* 0x000fe200078e0206 */
[----:B------:R-:W-:Y:S02]  /*0b50*/  VIMNMX.U32 R6, PT, PT, R3, 0x2, PT ;  /* 0x0000000203067848 */ /* 0x000fe40003fe0000 */
[----:B------:R-:W-:-:S07]  /*0b60*/  IADD3 R15, PT, PT, R15, UR4, RZ ;  /* 0x000000040f0f7c10 */ /* 0x000fce000fffe0ff */
.L_x_37:
[----:B------:R-:W-:Y:S01]  /*0b70*/  SHF.L.U32 R8, R6, 0x2, RZ ;  /* 0x0000000206087819 */ /* 0x000fe200000006ff */
[----:B------:R-:W-:Y:S01]  /*0b80*/  BSSY.RECONVERGENT B0, `(.L_x_35) ;  /* 0x0000016000007945 */ /* 0x000fe20003800200 */
[----:B------:R-:W-:Y:S02]  /*0b90*/  IADD3 R0, PT, PT, R0, 0x1, RZ ;  /* 0x0000000100007810 */ /* 0x000fe40007ffe0ff */
[----:B--234-:R-:W2:Y:S02]  /*0ba0*/  LDC R16, c[0x2][R8+0xc] ;  /* 0x0080030008107b82 */ /* 0x01cea40000000800 */
[----:B------:R-:W-:Y:S02]  /*0bb0*/  ISETP.NE.AND P0, PT, R0, RZ, PT ;  /* 0x000000ff0000720c */ /* 0x000fe40003f05270 */
[----:B--2---:R-:W-:-:S04]  /*0bc0*/  SHF.R.S32.HI R17, RZ, 0x1f, R16 ;  /* 0x0000001fff117819 */ /* 0x004fc80000011410 */
.L_x_82:
[----:B------:R-:W-:Y:S07]  /*0bd0*/  BRX R16 -0xbe0                                                          (*"BRANCH_TARGETS .L_x_83,.L_x_84,.L_x_85"*) ;  /* 0xfffffff410087949 */ /* 0x000fee000383ffff */
.L_x_85:
[----:B------:R-:W-:-:S13]  /*0be0*/  ISETP.NE.AND P1, PT, R3, 0x2, PT ;  /* 0x000000020300780c */ /* 0x000fda0003f25270 */
[----:B------:R-:W-:Y:S05]  /*0bf0*/  @P1 BRA `(.L_x_36) ;  /* 0x0000000000381947 */ /* 0x000fea0003800000 */
[----:B0-----:R-:W-:-:S06]  /*0c00*/  IMAD.WIDE R16, R15, 0x4, R4 ;  /* 0x000000040f107825 */ /* 0x001fcc00078e0204 */
[----:B------:R-:W2:Y:S01]  /*0c10*/  LDG.E R17, desc[UR6][R16.64] ;  /* 0x0000000610117981 */ /* 0x000ea2000c1e1900 */
[----:B-1----:R-:W-:-:S05]  /*0c20*/  IMAD.WIDE R18, R9, 0x4, R10 ;  /* 0x0000000409127825 */ /* 0x002fca00078e020a */
[----:B--2---:R2:W-:Y:S01]  /*0c30*/  STG.E desc[UR6][R18.64], R17 ;  /* 0x0000001112007986 */ /* 0x0045e2000c101906 */
[----:B------:R-:W-:Y:S05]  /*0c40*/  BRA `(.L_x_36) ;  /* 0x0000000000247947 */ /* 0x000fea0003800000 */
.L_x_84:
[----:B0-----:R-:W-:-:S06]  /*0c50*/  IMAD.WIDE R18, R15, 0x4, R4 ;  /* 0x000000040f127825 */ /* 0x001fcc00078e0204 */
[----:B------:R-:W2:Y:S01]  /*0c60*/  LDG.E R19, desc[UR6][R18.64] ;  /* 0x0000000612137981 */ /* 0x000ea2000c1e1900 */
[----:B-1----:R-:W-:-:S05]  /*0c70*/  IMAD.WIDE R16, R13, 0x4, R10 ;  /* 0x000000040d107825 */ /* 0x002fca00078e020a */
[----:B--2---:R4:W-:Y:S01]  /*0c80*/  STG.E desc[UR6][R16.64], R19 ;  /* 0x0000001310007986 */ /* 0x0049e2000c101906 */
[----:B------:R-:W-:Y:S05]  /*0c90*/  BRA `(.L_x_36) ;  /* 0x0000000000107947 */ /* 0x000fea0003800000 */
.L_x_83:
[----:B0-----:R-:W-:-:S06]  /*0ca0*/  IMAD.WIDE R18, R15, 0x4, R4 ;  /* 0x000000040f127825 */ /* 0x001fcc00078e0204 */
[----:B------:R-:W2:Y:S01]  /*0cb0*/  LDG.E R19, desc[UR6][R18.64] ;  /* 0x0000000612137981 */ /* 0x000ea2000c1e1900 */
[----:B-1----:R-:W-:-:S05]  /*0cc0*/  IMAD.WIDE R16, R7, 0x4, R10 ;  /* 0x0000000407107825 */ /* 0x002fca00078e020a */
[----:B--2---:R3:W-:Y:S02]  /*0cd0*/  STG.E desc[UR6][R16.64], R19 ;  /* 0x0000001310007986 */ /* 0x0047e4000c101906 */
.L_x_36:
[----:B------:R-:W-:Y:S05]  /*0ce0*/  BSYNC.RECONVERGENT B0 ;  /* 0x0000000000007941 */ /* 0x000fea0003800200 */
.L_x_35:
[C---:B------:R-:W-:Y:S02]  /*0cf0*/  IADD3 R7, PT, PT, R2.reuse, R7, RZ ;  /* 0x0000000702077210 */ /* 0x040fe40007ffe0ff */
[C---:B------:R-:W-:Y:S02]  /*0d00*/  IADD3 R15, PT, PT, R2.reuse, R15, RZ ;  /* 0x0000000f020f7210 */ /* 0x040fe40007ffe0ff */
[C---:B------:R-:W-:Y:S02]  /*0d10*/  IADD3 R13, PT, PT, R2.reuse, R13, RZ ;  /* 0x0000000d020d7210 */ /* 0x040fe40007ffe0ff */
[----:B------:R-:W-:Y:S01]  /*0d20*/  IADD3 R9, PT, PT, R2, R9, RZ ;  /* 0x0000000902097210 */ /* 0x000fe20007ffe0ff */
[----:B------:R-:W-:Y:S06]  /*0d30*/  @P0 BRA `(.L_x_37) ;  /* 0xfffffffc008c0947 */ /* 0x000fec000383ffff */
[----:B------:R-:W-:Y:S05]  /*0d40*/  EXIT ;  /* 0x000000000000794d */ /* 0x000fea0003800000 */
.L_x_38:
        /* <DEDUP_REMOVED lines=11> */
.L_x_92:


//--------------------- .text._Z14resizeD2KernelPhPfiiiiffii --------------------------
	.section	.text._Z14resizeD2KernelPhPfiiiiffii,"ax",@progbits
	.align	128
        .global         _Z14resizeD2KernelPhPfiiiiffii
        .type           _Z14resizeD2KernelPhPfiiiiffii,@function
        .size           _Z14resizeD2KernelPhPfiiiiffii,(.L_x_87 - _Z14resizeD2KernelPhPfiiiiffii)
        .other          _Z14resizeD2KernelPhPfiiiiffii,@"STO_CUDA_ENTRY STV_DEFAULT"
_Z14resizeD2KernelPhPfiiiiffii:
.text._Z14resizeD2KernelPhPfiiiiffii:
[----:B------:R-:W-:Y:S01]  /*0000*/  LDC R1, c[0x0][0x37c] ;  /* 0x0000df00ff017b82 */ /* 0x000fe20000000800 */
[----:B------:R-:W0:Y:S07]  /*0010*/  S2R R3, SR_TID.Y ;  /* 0x0000000000037919 */ /* 0x000e2e0000002200 */
[----:B------:R-:W1:Y:S01]  /*0020*/  LDC R7, c[0x0][0x360] ;  /* 0x0000d800ff077b82 */ /* 0x000e620000000800 */
[----:B------:R-:W2:Y:S01]  /*0030*/  LDCU.64 UR6, c[0x0][0x390] ;  /* 0x00007200ff0677ac */ /* 0x000ea20008000a00 */
[----:B------:R-:W1:Y:S06]  /*0040*/  S2R R0, SR_TID.X ;  /* 0x0000000000007919 */ /* 0x000e6c0000002100 */
[----:B------:R-:W0:Y:S08]  /*0050*/  S2UR UR5, SR_CTAID.Y ;  /* 0x00000000000579c3 */ /* 0x000e300000002600 */
[----:B------:R-:W0:Y:S08]  /*0060*/  LDC R6, c[0x0][0x364] ;  /* 0x0000d900ff067b82 */ /* 0x000e300000000800 */
[----:B------:R-:W1:Y:S08]  /*0070*/  S2UR UR4, SR_CTAID.X ;  /* 0x00000000000479c3 */ /* 0x000e700000002500 */
[----:B------:R-:W3:Y:S01]  /*0080*/  LDC R2, c[0x0][0x3ac] ;  /* 0x0000eb00ff027b82 */ /* 0x000ee20000000800 */
[----:B0-----:R-:W-:-:S05]  /*0090*/  IMAD R6, R6, UR5, R3 ;  /* 0x0000000506067c24 */ /* 0x001fca000f8e0203 */
[----:B--2---:R-:W-:Y:S01]  /*00a0*/  ISETP.GE.AND P0, PT, R6, UR7, PT ;  /* 0x0000000706007c0c */ /* 0x004fe2000bf06270 */
[----:B-1----:R-:W-:-:S05]  /*00b0*/  IMAD R7, R7, UR4, R0 ;  /* 0x0000000407077c24 */ /* 0x002fca000f8e0200 */
[----:B------:R-:W-:-:S04]  /*00c0*/  ISETP.GE.OR P0, PT, R7, UR6, P0 ;  /* 0x0000000607007c0c */ /* 0x000fc80008706670 */
[----:B---3--:R-:W-:-:S13]  /*00d0*/  ISETP.LT.OR P0, PT, R2, 0x1, P0 ;  /* 0x000000010200780c */ /* 0x008fda0000701670 */
[----:B------:R-:W-:Y:S05]  /*00e0*/  @P0 EXIT ;  /* 0x000000000000094d */ /* 0x000fea0003800000 */
[----:B------:R-:W0:Y:S01]  /*00f0*/  I2F.F64 R4, UR6 ;  /* 0x0000000600047d12 */ /* 0x000e220008201c00 */
[----:B------:R-:W-:Y:S01]  /*0100*/  IMAD.MOV.U32 R2, RZ, RZ, 0x1 ;  /* 0x00000001ff027424 */ /* 0x000fe200078e00ff */
[----:B------:R-:W1:Y:S01]  /*0110*/  LDCU UR4, c[0x0][0x398] ;  /* 0x00007300ff0477ac */ /* 0x000e620008000800 */
[----:B------:R-:W2:Y:S05]  /*0120*/  LDC R0, c[0x0][0x3a8] ;  /* 0x0000ea00ff007b82 */ /* 0x000eaa0000000800 */
[----:B0-----:R-:W0:Y:S08]  /*0130*/  MUFU.RCP64H R3, R5 ;  /* 0x0000000500037308 */ /* 0x001e300000001800 */
[----:B-1----:R-:W1:Y:S01]  /*0140*/  I2F.F64 R10, UR4 ;  /* 0x00000004000a7d12 */ /* 0x002e620008201c00 */
[----:B--2---:R-:W-:Y:S01]  /*0150*/  ISETP.NE.AND P1, PT, R0, 0x3, PT ;  /* 0x000000030000780c */ /* 0x004fe20003f25270 */
[----:B0-----:R-:W-:Y:S01]  /*0160*/  DFMA R8, -R4, R2, 1 ;  /* 0x3ff000000408742b */ /* 0x001fe20000000102 */
[----:B-1----:R-:W-:-:S07]  /*0170*/  FSETP.GEU.AND P2, PT, |R11|, 6.5827683646048100446e-37, PT ;  /* 0x036000000b00780b */ /* 0x002fce0003f4e200 */
[----:B------:R-:W-:-:S08]  /*0180*/  DFMA R8, R8, R8, R8 ;  /* 0x000000080808722b */ /* 0x000fd00000000008 */
[----:B------:R-:W-:-:S08]  /*0190*/  DFMA R8, R2, R8, R2 ;  /* 0x000000080208722b */ /* 0x000fd00000000002 */
[----:B------:R-:W-:-:S08]  /*01a0*/  DFMA R2, -R4, R8, 1 ;  /* 0x3ff000000402742b */ /* 0x000fd00000000108 */
[----:B------:R-:W-:-:S08]  /*01b0*/  DFMA R2, R8, R2, R8 ;  /* 0x000000020802722b */ /* 0x000fd00000000008 */
[----:B------:R-:W-:-:S08]  /*01c0*/  DMUL R8, R10, R2 ;  /* 0x000000020a087228 */ /* 0x000fd00000000000 */
[----:B------:R-:W-:-:S08]  /*01d0*/  DFMA R12, -R4, R8, R10 ;  /* 0x00000008040c722b */ /* 0x000fd0000000010a */
[----:B------:R-:W-:-:S10]  /*01e0*/  DFMA R2, R2, R12, R8 ;  /* 0x0000000c0202722b */ /* 0x000fd40000000008 */
[----:B------:R-:W-:-:S05]  /*01f0*/  FFMA R8, RZ, R5, R3 ;  /* 0x00000005ff087223 */ /* 0x000fca0000000003 */
[----:B------:R-:W-:-:S13]  /*0200*/  FSETP.GT.AND P0, PT, |R8|, 1.469367938527859385e-39, PT ;  /* 0x001000000800780b */ /* 0x000fda0003f04200 */
[----:B------:R-:W-:Y:S05]  /*0210*/  @P0 BRA P2, `(.L_x_39) ;  /* 0x0000000000180947 */ /* 0x000fea0001000000 */
[----:B------:R-:W-:Y:S01]  /*0220*/  IMAD.MOV.U32 R8, RZ, RZ, R4 ;  /* 0x000000ffff087224 */ /* 0x000fe200078e0004 */
[----:B------:R-:W-:Y:S01]  /*0230*/  MOV R0, 0x260 ;  /* 0x0000026000007802 */ /* 0x000fe20000000f00 */
[----:B------:R-:W-:-:S07]  /*0240*/  IMAD.MOV.U32 R9, RZ, RZ, R5 ;  /* 0x000000ffff097224 */ /* 0x000fce00078e0005 */
[----:B------:R-:W-:Y:S05]  /*0250*/  CALL.REL.NOINC `($__internal_1_$__cuda_sm20_div_rn_f64_full) ;  /* 0x0000000800587944 */ /* 0x000fea0003c00000 */
[----:B------:R-:W-:Y:S02]  /*0260*/  IMAD.MOV.U32 R2, RZ, RZ, R16 ;  /* 0x000000ffff027224 */ /* 0x000fe400078e0010 */
[----:B------:R-:W-:-:S07]  /*0270*/  IMAD.MOV.U32 R3, RZ, RZ, R17 ;  /* 0x000000ffff037224 */ /* 0x000fce00078e0011 */
.L_x_39:
[----:B------:R-:W0:Y:S01]  /*0280*/  LDCU UR4, c[0x0][0x394] ;  /* 0x00007280ff0477ac */ /* 0x000e220008000800 */
[----:B------:R-:W-:Y:S01]  /*0290*/  IMAD.MOV.U32 R4, RZ, RZ, 0x1 ;  /* 0x00000001ff047424 */ /* 0x000fe200078e00ff */
[----:B0-----:R-:W0:Y:S01]  /*02a0*/  I2F.F64.U32 R8, UR4 ;  /* 0x0000000400087d12 */ /* 0x001e220008201800 */
[----:B------:R-:W1:Y:S07]  /*02b0*/  LDCU UR4, c[0x0][0x39c] ;  /* 0x00007380ff0477ac */ /* 0x000e6e0008000800 */
[----:B0-----:R-:W0:Y:S02]  /*02c0*/  MUFU.RCP64H R5, R9 ;  /* 0x0000000900057308 */ /* 0x001e240000001800 */
[----:B0-----:R-:W-:-:S08]  /*02d0*/  DFMA R10, -R8, R4, 1 ;  /* 0x3ff00000080a742b */ /* 0x001fd00000000104 */
[----:B------:R-:W-:-:S08]  /*02e0*/  DFMA R10, R10, R10, R10 ;  /* 0x0000000a0a0a722b */ /* 0x000fd0000000000a */
[----:B------:R-:W-:Y:S02]  /*02f0*/  DFMA R4, R4, R10, R4 ;  /* 0x0000000a0404722b */ /* 0x000fe40000000004 */
[----:B-1----:R-:W0:Y:S06]  /*0300*/  I2F.F64 R10, UR4 ;  /* 0x00000004000a7d12 */ /* 0x002e2c0008201c00 */
[----:B------:R-:W-:-:S08]  /*0310*/  DFMA R12, -R8, R4, 1 ;  /* 0x3ff00000080c742b */ /* 0x000fd00000000104 */
[----:B------:R-:W-:Y:S01]  /*0320*/  DFMA R4, R4, R12, R4 ;  /* 0x0000000c0404722b */ /* 0x000fe20000000004 */
[----:B0-----:R-:W-:-:S07]  /*0330*/  FSETP.GEU.AND P2, PT, |R11|, 6.5827683646048100446e-37, PT ;  /* 0x036000000b00780b */ /* 0x001fce0003f4e200 */
[----:B------:R-:W-:-:S08]  /*0340*/  DMUL R12, R10, R4 ;  /* 0x000000040a0c7228 */ /* 0x000fd00000000000 */
[----:B------:R-:W-:-:S08]  /*0350*/  DFMA R14, -R8, R12, R10 ;  /* 0x0000000c080e722b */ /* 0x000fd0000000010a */
[----:B------:R-:W-:-:S10]  /*0360*/  DFMA R4, R4, R14, R12 ;  /* 0x0000000e0404722b */ /* 0x000fd4000000000c */
[----:B------:R-:W-:-:S05]  /*0370*/  FFMA R0, RZ, R9, R5 ;  /* 0x00000009ff007223 */ /* 0x000fca0000000005 */
[----:B------:R-:W-:-:S13]  /*0380*/  FSETP.GT.AND P0, PT, |R0|, 1.469367938527859385e-39, PT ;  /* 0x001000000000780b */ /* 0x000fda0003f04200 */
[----:B------:R-:W-:Y:S05]  /*0390*/  @P0 BRA P2, `(.L_x_40) ;  /* 0x0000000000100947 */ /* 0x000fea0001000000 */
[----:B------:R-:W-:-:S07]  /*03a0*/  MOV R0, 0x3c0 ;  /* 0x000003c000007802 */ /* 0x000fce0000000f00 */
[----:B------:R-:W-:Y:S05]  /*03b0*/  CALL.REL.NOINC `($__internal_1_$__cuda_sm20_div_rn_f64_full) ;  /* 0x0000000800007944 */ /* 0x000fea0003c00000 */
[----:B------:R-:W-:Y:S02]  /*03c0*/  IMAD.MOV.U32 R4, RZ, RZ, R16 ;  /* 0x000000ffff047224 */ /* 0x000fe400078e0010 */
[----:B------:R-:W-:-:S07]  /*03d0*/  IMAD.MOV.U32 R5, RZ, RZ, R17 ;  /* 0x000000ffff057224 */ /* 0x000fce00078e0011 */
.L_x_40:
[----:B------:R-:W0:Y:S01]  /*03e0*/  I2F.F64 R8, R7 ;  /* 0x0000000700087312 */ /* 0x000e220000201c00 */
[----:B------:R-:W1:Y:S01]  /*03f0*/  LDCU.64 UR14, c[0x0][0x398] ;  /* 0x00007300ff0e77ac */ /* 0x000e620008000a00 */
[----:B------:R-:W2:Y:S06]  /*0400*/  LDCU UR4, c[0x0][0x390] ;  /* 0x00007200ff0477ac */ /* 0x000eac0008000800 */
[----:B------:R-:W3:Y:S01]  /*0410*/  I2F.F64.U32 R10, R6 ;  /* 0x00000006000a7312 */ /* 0x000ee20000201800 */
[----:B0-----:R-:W-:Y:S01]  /*0420*/  DADD R8, R8, 0.5 ;  /* 0x3fe0000008087429 */ /* 0x001fe20000000000 */
[----:B-1----:R-:W-:-:S02]  /*0430*/  UIADD3 UR7, UPT, UPT, UR14, -0x1, URZ ;  /* 0xffffffff0e077890 */ /* 0x002fc4000fffe0ff */
[----:B------:R-:W-:Y:S01]  /*0440*/  UIADD3 UR8, UPT, UPT, UR15, -0x1, URZ ;  /* 0xffffffff0f087890 */ /* 0x000fe2000fffe0ff */
[----:B---3--:R-:W-:-:S04]  /*0450*/  DADD R10, R10, 0.5 ;  /* 0x3fe000000a0a7429 */ /* 0x008fc80000000000 */
[----:B------:R-:W-:-:S04]  /*0460*/  DFMA R8, R8, R2, -0.5 ;  /* 0xbfe000000808742b */ /* 0x000fc80000000002 */
[----:B------:R-:W-:-:S06]  /*0470*/  DFMA R10, R10, R4, -0.5 ;  /* 0xbfe000000a0a742b */ /* 0x000fcc0000000004 */
[----:B------:R-:W0:Y:S08]  /*0480*/  F2F.F32.F64 R8, R8 ;  /* 0x0000000800087310 */ /* 0x000e300000301000 */
[----:B------:R-:W1:Y:S08]  /*0490*/  F2F.F32.F64 R10, R10 ;  /* 0x0000000a000a7310 */ /* 0x000e700000301000 */
[----:B0-----:R0:W3:Y:S08]  /*04a0*/  F2I.FLOOR.NTZ R0, R8 ;  /* 0x0000000800007305 */ /* 0x0010f00000207100 */
[----:B-1----:R0:W1:Y:S01]  /*04b0*/  F2I.FLOOR.NTZ R4, R10 ;  /* 0x0000000a00047305 */ /* 0x0020620000207100 */
[----:B--2---:R-:W-:Y:S05]  /*04c0*/  @P1 EXIT ;  /* 0x000000000000194d */ /* 0x004fea0003800000 */
[----:B---3--:R-:W-:Y:S01]  /*04d0*/  VIMNMX R2, PT, PT, RZ, R0, !PT ;  /* 0x00000000ff027248 */ /* 0x008fe20007fe0100 */
[----:B------:R-:W2:Y:S01]  /*04e0*/  LDCU UR5, c[0x0][0x394] ;  /* 0x00007280ff0577ac */ /* 0x000ea20008000800 */
[----:B-1----:R-:W-:Y:S01]  /*04f0*/  I2FP.F32.S32 R5, R4 ;  /* 0x0000000400057245 */ /* 0x002fe20000201400 */
[----:B------:R-:W-:Y:S01]  /*0500*/  IMAD R15, R6, UR4, R7 ;  /* 0x00000004060f7c24 */ /* 0x000fe2000f8e0207 */
[----:B------:R-:W-:Y:S01]  /*0510*/  ISETP.GE.AND P2, PT, R2, UR7, PT ;  /* 0x0000000702007c0c */ /* 0x000fe2000bf46270 */
[----:B------:R-:W1:Y:S01]  /*0520*/  LDCU UR6, c[0x0][0x3ac] ;  /* 0x00007580ff0677ac */ /* 0x000e620008000800 */
[----:B------:R-:W-:Y:S01]  /*0530*/  I2FP.F32.S32 R3, R0 ;  /* 0x0000000000037245 */ /* 0x000fe20000201400 */
[----:B------:R-:W-:Y:S01]  /*0540*/  IMAD R15, R15, 0x3, RZ ;  /* 0x000000030f0f7824 */ /* 0x000fe200078e02ff */
[----:B------:R-:W-:Y:S01]  /*0550*/  ISETP.GT.AND P1, PT, R0, -0x1, PT ;  /* 0xffffffff0000780c */ /* 0x000fe20003f24270 */
[----:B------:R-:W-:Y:S01]  /*0560*/  FADD R0, R10, -R5 ;  /* 0x800000050a007221 */ /* 0x000fe20000000000 */
[----:B------:R-:W-:Y:S01]  /*0570*/  VIMNMX R2, PT, PT, R2, UR7, PT ;  /* 0x0000000702027c48 */ /* 0x000fe2000bfe0100 */
[C---:B------:R-:W-:Y:S01]  /*0580*/  VIADD R5, R4.reuse, 0x1 ;  /* 0x0000000104057836 */ /* 0x040fe20000000000 */
[----:B0-----:R-:W0:Y:S01]  /*0590*/  LDC R10, c[0x0][0x3a8] ;  /* 0x0000ea00ff0a7b82 */ /* 0x001e220000000800 */
[----:B------:R-:W-:Y:S01]  /*05a0*/  ISETP.GE.AND P5, PT, R4, UR15, PT ;  /* 0x0000000f04007c0c */ /* 0x000fe2000bfa6270 */
[----:B------:R-:W-:Y:S01]  /*05b0*/  FADD R3, R8, -R3 ;  /* 0x8000000308037221 */ /* 0x000fe20000000000 */
[----:B------:R-:W-:Y:S01]  /*05c0*/  VIADD R9, R2, 0x1 ;  /* 0x0000000102097836 */ /* 0x000fe20000000000 */
[----:B------:R-:W-:Y:S01]  /*05d0*/  ISETP.GE.AND P6, PT, R5, UR15, PT ;  /* 0x0000000f05007c0c */ /* 0x000fe2000bfc6270 */
[----:B------:R-:W-:Y:S01]  /*05e0*/  FADD R12, -R0, 1 ;  /* 0x3f800000000c7421 */ /* 0x000fe20000000100 */
[C---:B------:R-:W-:Y:S01]  /*05f0*/  ISETP.GE.AND P4, PT, R4.reuse, RZ, PT ;  /* 0x000000ff0400720c */ /* 0x040fe20003f86270 */
[----:B------:R-:W-:Y:S01]  /*0600*/  UIMAD UR9, UR14, UR15, URZ ;  /* 0x0000000f0e0972a4 */ /* 0x000fe2000f8e02ff */
[C---:B------:R-:W-:Y:S01]  /*0610*/  ISETP.GT.AND P3, PT, R4.reuse, -0x2, PT ;  /* 0xfffffffe0400780c */ /* 0x040fe20003f64270 */
[----:B------:R-:W3:Y:S01]  /*0620*/  LDCU.64 UR10, c[0x0][0x358] ;  /* 0x00006b00ff0a77ac */ /* 0x000ee20008000a00 */
[----:B------:R-:W-:-:S02]  /*0630*/  SEL R4, R4, UR8, !P5 ;  /* 0x0000000804047c07 */ /* 0x000fc4000e800000 */
[----:B------:R-:W-:Y:S01]  /*0640*/  ISETP.LT.AND P0, PT, R6, UR4, !P2 ;  /* 0x0000000406007c0c */ /* 0x000fe2000d701270 */
[----:B--2---:R-:W-:Y:S01]  /*0650*/  UIMAD UR4, UR5, UR4, URZ ;  /* 0x00000004050472a4 */ /* 0x004fe2000f8e02ff */
[----:B------:R-:W-:Y:S01]  /*0660*/  ISETP.GE.AND P5, PT, R9, UR14, PT ;  /* 0x0000000e09007c0c */ /* 0x000fe2000bfa6270 */
[----:B------:R-:W2:Y:S01]  /*0670*/  LDCU.64 UR12, c[0x0][0x380] ;  /* 0x00007000ff0c77ac */ /* 0x000ea20008000a00 */
[----:B------:R-:W-:Y:S02]  /*0680*/  SEL R6, R5, UR8, !P6 ;  /* 0x0000000805067c07 */ /* 0x000fe4000f000000 */
[----:B------:R-:W-:Y:S01]  /*0690*/  SEL R5, R4, RZ, P4 ;  /* 0x000000ff04057207 */ /* 0x000fe20002000000 */
[----:B-1----:R-:W-:Y:S01]  /*06a0*/  UIADD3 UR5, UPT, UPT, -UR6, URZ, URZ ;  /* 0x000000ff06057290 */ /* 0x002fe2000fffe1ff */
[----:B------:R-:W-:Y:S02]  /*06b0*/  SEL R4, R9, R2, !P5 ;  /* 0x0000000209047207 */ /* 0x000fe40006800000 */
[----:B------:R-:W-:Y:S01]  /*06c0*/  SEL R7, R6, RZ, P3 ;  /* 0x000000ff06077207 */ /* 0x000fe20001800000 */
[----:B------:R-:W-:Y:S01]  /*06d0*/  IMAD R19, R5, UR14, R2 ;  /* 0x0000000e05137c24 */ /* 0x000fe2000f8e0202 */
[----:B------:R-:W-:Y:S01]  /*06e0*/  FSEL R3, R3, RZ, !P2 ;  /* 0x000000ff03037208 */ /* 0x000fe20005000000 */
[----:B------:R-:W-:-:S02]  /*06f0*/  IMAD R5, R5, UR14, R4 ;  /* 0x0000000e05057c24 */ /* 0x000fc4000f8e0204 */
[----:B------:R-:W-:Y:S01]  /*0700*/  IMAD R2, R7, UR14, R2 ;  /* 0x0000000e07027c24 */ /* 0x000fe2000f8e0202 */
[----:B------:R-:W-:Y:S01]  /*0710*/  FSEL R11, R3, RZ, P1 ;  /* 0x000000ff030b7208 */ /* 0x000fe20000800000 */
[----:B------:R-:W-:Y:S02]  /*0720*/  IMAD R4, R7, UR14, R4 ;  /* 0x0000000e07047c24 */ /* 0x000fe4000f8e0204 */
[----:B------:R-:W-:Y:S02]  /*0730*/  IMAD R19, R19, 0x3, RZ ;  /* 0x0000000313137824 */ /* 0x000fe400078e02ff */
[----:B------:R-:W-:Y:S01]  /*0740*/  FADD R14, -R11, 1 ;  /* 0x3f8000000b0e7421 */ /* 0x000fe20000000100 */
[----:B------:R-:W-:Y:S02]  /*0750*/  IMAD R13, R2, 0x3, RZ ;  /* 0x00000003020d7824 */ /* 0x000fe400078e02ff */
[----:B------:R-:W-:Y:S02]  /*0760*/  IMAD R17, R5, 0x3, RZ ;  /* 0x0000000305117824 */ /* 0x000fe400078e02ff */
[----:B--23--:R-:W-:-:S07]  /*0770*/  IMAD R21, R4, 0x3, RZ ;  /* 0x0000000304157824 */ /* 0x00cfce00078e02ff */
.L_x_41:
[----:B------:R-:W-:-:S04]  /*0780*/  IADD3 R8, P1, PT, R17, UR12, RZ ;  /* 0x0000000c11087c10 */ /* 0x000fc8000ff3e0ff */
[----:B------:R-:W-:Y:S02]  /*0790*/  LEA.HI.X.SX32 R9, R17, UR13, 0x1, P1 ;  /* 0x0000000d11097c11 */ /* 0x000fe400088f0eff */
[----:B------:R-:W-:-:S03]  /*07a0*/  IADD3 R6, P1, PT, R19, UR12, RZ ;  /* 0x0000000c13067c10 */ /* 0x000fc6000ff3e0ff */
[----:B------:R-:W2:Y:S01]  /*07b0*/  LDG.E.U8 R26, desc[UR10][R8.64+0x1] ;  /* 0x0000010a081a7981 */ /* 0x000ea2000c1e1100 */
[----:B-1----:R-:W-:Y:S02]  /*07c0*/  LEA.HI.X.SX32 R7, R19, UR13, 0x1, P1 ;  /* 0x0000000d13077c11 */ /* 0x002fe400088f0eff */
[----:B------:R-:W-:Y:S01]  /*07d0*/  IADD3 R4, P1, PT, R13, UR12, RZ ;  /* 0x0000000c0d047c10 */ /* 0x000fe2000ff3e0ff */
[----:B------:R-:W3:Y:S01]  /*07e0*/  @P0 LDG.E.U8 R24, desc[UR10][R8.64] ;  /* 0x0000000a08180981 */ /* 0x000ee2000c1e1100 */
[----:B------:R-:W-:Y:S02]  /*07f0*/  IADD3 R2, P2, PT, R21, UR12, RZ ;  /* 0x0000000c15027c10 */ /* 0x000fe4000ff5e0ff */
[----:B------:R-:W-:Y:S01]  /*0800*/  LEA.HI.X.SX32 R5, R13, UR13, 0x1, P1 ;  /* 0x0000000d0d057c11 */ /* 0x000fe200088f0eff */
[----:B------:R-:W4:Y:S01]  /*0810*/  LDG.E.U8 R22, desc[UR10][R6.64] ;  /* 0x0000000a06167981 */ /* 0x000f22000c1e1100 */
[----:B------:R-:W-:-:S03]  /*0820*/  LEA.HI.X.SX32 R3, R21, UR13, 0x1, P2 ;  /* 0x0000000d15037c11 */ /* 0x000fc600090f0eff */
[----:B------:R-:W5:Y:S04]  /*0830*/  LDG.E.U8 R16, desc[UR10][R4.64] ;  /* 0x0000000a04107981 */ /* 0x000f68000c1e1100 */
[----:B------:R-:W4:Y:S04]  /*0840*/  LDG.E.U8 R18, desc[UR10][R2.64+0x1] ;  /* 0x0000010a02127981 */ /* 0x000f28000c1e1100 */
[----:B------:R-:W4:Y:S04]  /*0850*/  LDG.E.U8 R20, desc[UR10][R2.64+0x2] ;  /* 0x0000020a02147981 */ /* 0x000f28000c1e1100 */
[----:B------:R1:W4:Y:S04]  /*0860*/  @P0 LDG.E.U8 R23, desc[UR10][R2.64] ;  /* 0x0000000a02170981 */ /* 0x000328000c1e1100 */
[----:B------:R-:W4:Y:S04]  /*0870*/  LDG.E.U8 R28, desc[UR10][R8.64+0x2] ;  /* 0x0000020a081c7981 */ /* 0x000f28000c1e1100 */
[----:B------:R-:W4:Y:S01]  /*0880*/  LDG.E.U8 R25, desc[UR10][R6.64+0x1] ;  /* 0x0000010a06197981 */ /* 0x000f22000c1e1100 */
[----:B-1----:R-:W1:Y:S03]  /*0890*/  LDC.64 R2, c[0x0][0x388] ;  /* 0x0000e200ff027b82 */ /* 0x002e660000000a00 */
[----:B------:R-:W4:Y:S04]  /*08a0*/  LDG.E.U8 R27, desc[UR10][R4.64+0x1] ;  /* 0x0000010a041b7981 */ /* 0x000f28000c1e1100 */
[----:B------:R-:W4:Y:S04]  /*08b0*/  LDG.E.U8 R29, desc[UR10][R4.64+0x2] ;  /* 0x0000020a041d7981 */ /* 0x000f28000c1e1100 */
[----:B------:R2:W4:Y:S01]  /*08c0*/  LDG.E.U8 R6, desc[UR10][R6.64+0x2] ;  /* 0x0000020a06067981 */ /* 0x000522000c1e1100 */
[----:B------:R-:W-:Y:S01]  /*08d0*/  UIADD3 UR5, UPT, UPT, UR5, 0x1, URZ ;  /* 0x0000000105057890 */ /* 0x000fe2000fffe0ff */
[----:B-1----:R-:W-:-:S03]  /*08e0*/  IMAD.WIDE R2, R15, 0x4, R2 ;  /* 0x000000040f027825 */ /* 0x002fc600078e0202 */
[----:B------:R-:W-:Y:S01]  /*08f0*/  UISETP.NE.AND UP0, UPT, UR5, URZ, UPT ;  /* 0x000000ff0500728c */ /* 0x000fe2000bf05270 */
[C---:B0-----:R-:W-:Y:S02]  /*0900*/  IMAD R21, R10.reuse, UR9, R21 ;  /* 0x000000090a157c24 */ /* 0x041fe4000f8e0215 */
[C---:B------:R-:W-:Y:S02]  /*0910*/  IMAD R13, R10.reuse, UR9, R13 ;  /* 0x000000090a0d7c24 */ /* 0x040fe4000f8e020d */
[C---:B------:R-:W-:Y:S02]  /*0920*/  IMAD R17, R10.reuse, UR9, R17 ;  /* 0x000000090a117c24 */ /* 0x040fe4000f8e0211 */
[C---:B------:R-:W-:Y:S02]  /*0930*/  IMAD R19, R10.reuse, UR9, R19 ;  /* 0x000000090a137c24 */ /* 0x040fe4000f8e0213 */
[----:B------:R-:W-:Y:S01]  /*0940*/  IMAD R15, R10, UR4, R15 ;  /* 0x000000040a0f7c24 */ /* 0x000fe2000f8e020f */
[----:B--2---:R-:W-:-:S04]  /*0950*/  @P0 LOP3.LUT R26, R26, 0xffff, RZ, 0xc0, !PT ;  /* 0x0000ffff1a1a0812 */ /* 0x004fc800078ec0ff */
[----:B------:R-:W-:-:S05]  /*0960*/  @P0 I2FP.F32.U32 R26, R26 ;  /* 0x0000001a001a0245 */ /* 0x000fca0000201000 */
[C---:B------:R-:W-:Y:S01]  /*0970*/  @P0 FMUL R7, R11.reuse, R26 ;  /* 0x0000001a0b070220 */ /* 0x040fe20000400000 */
[----:B---3--:R-:W-:Y:S02]  /*0980*/  @P0 I2FP.F32.U32 R26, R24 ;  /* 0x00000018001a0245 */ /* 0x008fe40000201000 */
[----:B-----5:R-:W-:Y:S02]  /*0990*/  I2FP.F32.U32 R5, R16 ;  /* 0x0000001000057245 */ /* 0x020fe40000201000 */
[----:B----4-:R-:W-:Y:S02]  /*09a0*/  @P0 LOP3.LUT R4, R18, 0xffff, RZ, 0xc0, !PT ;  /* 0x0000ffff12040812 */ /* 0x010fe400078ec0ff */
[----:B------:R-:W-:Y:S02]  /*09b0*/  @P0 LOP3.LUT R16, R20, 0xffff, RZ, 0xc0, !PT ;  /* 0x0000ffff14100812 */ /* 0x000fe400078ec0ff */
[----:B------:R-:W-:Y:S02]  /*09c0*/  I2FP.F32.U32 R9, R22 ;  /* 0x0000001600097245 */ /* 0x000fe40000201000 */
[----:B------:R-:W-:Y:S01]  /*09d0*/  @P0 I2FP.F32.U32 R24, R23 ;  /* 0x0000001700180245 */ /* 0x000fe20000201000 */
[----:B------:R-:W-:Y:S01]  /*09e0*/  @P0 FMUL R23, R11, R26 ;  /* 0x0000001a0b170220 */ /* 0x000fe20000400000 */
[----:B------:R-:W-:-:S02]  /*09f0*/  @P0 I2FP.F32.U32 R4, R4 ;  /* 0x0000000400040245 */ /* 0x000fc40000201000 */
[----:B------:R-:W-:Y:S02]  /*0a00*/  @P0 LOP3.LUT R8, R28, 0xffff, RZ, 0xc0, !PT ;  /* 0x0000ffff1c080812 */ /* 0x000fe400078ec0ff */
[----:B------:R-:W-:Y:S02]  /*0a10*/  @P0 I2FP.F32.U32 R16, R16 ;  /* 0x0000001000100245 */ /* 0x000fe40000201000 */
[----:B------:R-:W-:Y:S01]  /*0a20*/  I2FP.F32.U32 R25, R25 ;  /* 0x0000001900197245 */ /* 0x000fe20000201000 */
[C---:B------:R-:W-:Y:S01]  /*0a30*/  @P0 FFMA R9, R14.reuse, R9, R23 ;  /* 0x000000090e090223 */ /* 0x040fe20000000017 */
[----:B------:R-:W-:Y:S01]  /*0a40*/  @P0 I2FP.F32.U32 R8, R8 ;  /* 0x0000000800080245 */ /* 0x000fe20000201000 */
[C---:B------:R-:W-:Y:S01]  /*0a50*/  @P0 FMUL R24, R11.reuse, R24 ;  /* 0x000000180b180220 */ /* 0x040fe20000400000 */
[----:B------:R-:W-:Y:S01]  /*0a60*/  I2FP.F32.U32 R27, R27 ;  /* 0x0000001b001b7245 */ /* 0x000fe20000201000 */
[C---:B------:R-:W-:Y:S01]  /*0a70*/  @P0 FMUL R23, R11.reuse, R4 ;  /* 0x000000040b170220 */ /* 0x040fe20000400000 */
[C---:B------:R-:W-:Y:S01]  /*0a80*/  @P0 FMUL R16, R11.reuse, R16 ;  /* 0x000000100b100220 */ /* 0x040fe20000400000 */
[----:B------:R-:W-:Y:S01]  /*0a90*/  I2FP.F32.U32 R29, R29 ;  /* 0x0000001d001d7245 */ /* 0x000fe20000201000 */
[C---:B------:R-:W-:Y:S01]  /*0aa0*/  @P0 FFMA R25, R14.reuse, R25, R7 ;  /* 0x000000190e190223 */ /* 0x040fe20000000007 */
[C---:B------:R-:W-:Y:S01]  /*0ab0*/  @P0 FFMA R5, R14.reuse, R5, R24 ;  /* 0x000000050e050223 */ /* 0x040fe20000000018 */
[----:B------:R-:W-:Y:S01]  /*0ac0*/  @P0 FMUL R8, R11, R8 ;  /* 0x000000080b080220 */ /* 0x000fe20000400000 */
[----:B------:R-:W-:Y:S01]  /*0ad0*/  I2FP.F32.U32 R7, R6 ;  /* 0x0000000600077245 */ /* 0x000fe20000201000 */
[C---:B------:R-:W-:Y:S01]  /*0ae0*/  @P0 FFMA R27, R14.reuse, R27, R23 ;  /* 0x0000001b0e1b0223 */ /* 0x040fe20000000017 */
[----:B------:R-:W-:Y:S01]  /*0af0*/  @P0 FFMA R29, R14, R29, R16 ;  /* 0x0000001d0e1d0223 */ /* 0x000fe20000000010 */
[----:B------:R-:W-:-:S02]  /*0b00*/  FMUL R5, R0, R5 ;  /* 0x0000000500057220 */ /* 0x000fc40000400000 */
[----:B------:R-:W-:Y:S01]  /*0b10*/  @P0 FFMA R7, R14, R7, R8 ;  /* 0x000000070e070223 */ /* 0x000fe20000000008 */
[C---:B------:R-:W-:Y:S01]  /*0b20*/  FMUL R4, R0.reuse, R27 ;  /* 0x0000001b00047220 */ /* 0x040fe20000400000 */
[----:B------:R-:W-:Y:S01]  /*0b30*/  FMUL R6, R0, R29 ;  /* 0x0000001d00067220 */ /* 0x000fe20000400000 */
[C---:B------:R-:W-:Y:S02]  /*0b40*/  FFMA R5, R12.reuse, R9, R5 ;  /* 0x000000090c057223 */ /* 0x040fe40000000005 */
[C---:B------:R-:W-:Y:S01]  /*0b50*/  FFMA R25, R12.reuse, R25, R4 ;  /* 0x000000190c197223 */ /* 0x040fe20000000004 */
[----:B------:R-:W-:Y:S02]  /*0b60*/  FFMA R7, R12, R7, R6 ;  /* 0x000000070c077223 */ /* 0x000fe40000000006 */
[----:B------:R1:W-:Y:S04]  /*0b70*/  STG.E desc[UR10][R2.64], R5 ;  /* 0x0000000502007986 */ /* 0x0003e8000c10190a */
[----:B------:R1:W-:Y:S04]  /*0b80*/  STG.E desc[UR10][R2.64+0x4], R25 ;  /* 0x0000041902007986 */ /* 0x0003e8000c10190a */
[----:B------:R1:W-:Y:S01]  /*0b90*/  STG.E desc[UR10][R2.64+0x8], R7 ;  /* 0x0000080702007986 */ /* 0x0003e2000c10190a */
[----:B------:R-:W-:Y:S05]  /*0ba0*/  BRA.U UP0, `(.L_x_41) ;  /* 0xfffffff900f47547 */ /* 0x000fea000b83ffff */
[----:B------:R-:W-:Y:S05]  /*0bb0*/  EXIT ;  /* 0x000000000000794d */ /* 0x000fea0003800000 */
        .weak           $__internal_1_$__cuda_sm20_div_rn_f64_full
        .type           $__internal_1_$__cuda_sm20_div_rn_f64_full,@function
        .size           $__internal_1_$__cuda_sm20_div_rn_f64_full,(.L_x_87 - $__internal_1_$__cuda_sm20_div_rn_f64_full)
$__internal_1_$__cuda_sm20_div_rn_f64_full:
[C---:B------:R-:W-:Y:S01]  /*0bc0*/  FSETP.GEU.AND P0, PT, |R9|.reuse, 1.469367938527859385e-39, PT ;  /* 0x001000000900780b */ /* 0x040fe20003f0e200 */
[----:B------:R-:W-:Y:S01]  /*0bd0*/  IMAD.MOV.U32 R14, RZ, RZ, 0x1 ;  /* 0x00000001ff0e7424 */ /* 0x000fe200078e00ff */
[C---:B------:R-:W-:Y:S01]  /*0be0*/  LOP3.LUT R4, R9.reuse, 0x800fffff, RZ, 0xc0, !PT ;  /* 0x800fffff09047812 */ /* 0x040fe200078ec0ff */
[----:B------:R-:W-:Y:S01]  /*0bf0*/  IMAD.MOV.U32 R19, RZ, RZ, 0x1ca00000 ;  /* 0x1ca00000ff137424 */ /* 0x000fe200078e00ff */
[----:B------:R-:W-:Y:S02]  /*0c00*/  LOP3.LUT R21, R9, 0x7ff00000, RZ, 0xc0, !PT ;  /* 0x7ff0000009157812 */ /* 0x000fe400078ec0ff */
[----:B------:R-:W-:Y:S01]  /*0c10*/  LOP3.LUT R5, R4, 0x3ff00000, RZ, 0xfc, !PT ;  /* 0x3ff0000004057812 */ /* 0x000fe200078efcff */
[----:B------:R-:W-:Y:S01]  /*0c20*/  IMAD.MOV.U32 R4, RZ, RZ, R8 ;  /* 0x000000ffff047224 */ /* 0x000fe200078e0008 */
[----:B------:R-:W-:-:S04]  /*0c30*/  LOP3.LUT R18, R11, 0x7ff00000, RZ, 0xc0, !PT ;  /* 0x7ff000000b127812 */ /* 0x000fc800078ec0ff */
[----:B------:R-:W-:Y:S01]  /*0c40*/  ISETP.GE.U32.AND P2, PT, R18, R21, PT ;  /* 0x000000151200720c */ /* 0x000fe20003f46070 */
[----:B------:R-:W-:Y:S01]  /*0c50*/  @!P0 DMUL R4, R8, 8.98846567431157953865e+307 ;  /* 0x7fe0000008048828 */ /* 0x000fe20000000000 */
[----:B------:R-:W-:-:S05]  /*0c60*/  IMAD.MOV.U32 R22, RZ, RZ, R18 ;  /* 0x000000ffff167224 */ /* 0x000fca00078e0012 */
[----:B------:R-:W0:Y:S02]  /*0c70*/  MUFU.RCP64H R15, R5 ;  /* 0x00000005000f7308 */ /* 0x000e240000001800 */
[----:B0-----:R-:W-:-:S08]  /*0c80*/  DFMA R12, R14, -R4, 1 ;  /* 0x3ff000000e0c742b */ /* 0x001fd00000000804 */
[----:B------:R-:W-:-:S08]  /*0c90*/  DFMA R12, R12, R12, R12 ;  /* 0x0000000c0c0c722b */ /* 0x000fd0000000000c */
[----:B------:R-:W-:Y:S01]  /*0ca0*/  DFMA R14, R14, R12, R14 ;  /* 0x0000000c0e0e722b */ /* 0x000fe2000000000e */
[----:B------:R-:W-:Y:S01]  /*0cb0*/  SEL R13, R19, 0x63400000, !P2 ;  /* 0x63400000130d7807 */ /* 0x000fe20005000000 */
[----:B------:R-:W-:Y:S01]  /*0cc0*/  IMAD.MOV.U32 R12, RZ, RZ, R10 ;  /* 0x000000ffff0c7224 */ /* 0x000fe200078e000a */
[----:B------:R-:W-:Y:S02]  /*0cd0*/  FSETP.GEU.AND P2, PT, |R11|, 1.469367938527859385e-39, PT ;  /* 0x001000000b00780b */ /* 0x000fe40003f4e200 */
[----:B------:R-:W-:-:S03]  /*0ce0*/  LOP3.LUT R13, R13, 0x800fffff, R11, 0xf8, !PT ;  /* 0x800fffff0d0d7812 */ /* 0x000fc600078ef80b */
[----:B------:R-:W-:-:S08]  /*0cf0*/  DFMA R16, R14, -R4, 1 ;  /* 0x3ff000000e10742b */ /* 0x000fd00000000804 */
[----:B------:R-:W-:Y:S01]  /*0d00*/  DFMA R14, R14, R16, R14 ;  /* 0x000000100e0e722b */ /* 0x000fe2000000000e */
[----:B------:R-:W-:Y:S10]  /*0d10*/  @P2 BRA `(.L_x_42) ;  /* 0x0000000000202947 */ /* 0x000ff40003800000 */
[----:B------:R-:W-:Y:S01]  /*0d20*/  LOP3.LUT R17, R9, 0x7ff00000, RZ, 0xc0, !PT ;  /* 0x7ff0000009117812 */ /* 0x000fe200078ec0ff */
[----:B------:R-:W-:-:S03]  /*0d30*/  IMAD.MOV.U32 R16, RZ, RZ, RZ ;  /* 0x000000ffff107224 */ /* 0x000fc600078e00ff */
[----:B------:R-:W-:-:S04]  /*0d40*/  ISETP.GE.U32.AND P2, PT, R18, R17, PT ;  /* 0x000000111200720c */ /* 0x000fc80003f46070 */
[----:B------:R-:W-:-:S04]  /*0d50*/  SEL R17, R19, 0x63400000, !P2 ;  /* 0x6340000013117807 */ /* 0x000fc80005000000 */
[----:B------:R-:W-:-:S04]  /*0d60*/  LOP3.LUT R17, R17, 0x80000000, R11, 0xf8, !PT ;  /* 0x8000000011117812 */ /* 0x000fc800078ef80b */
[----:B------:R-:W-:-:S06]  /*0d70*/  LOP3.LUT R17, R17, 0x100000, RZ, 0xfc, !PT ;  /* 0x0010000011117812 */ /* 0x000fcc00078efcff */
[----:B------:R-:W-:-:S10]  /*0d80*/  DFMA R12, R12, 2, -R16 ;  /* 0x400000000c0c782b */ /* 0x000fd40000000810 */
[----:B------:R-:W-:-:S07]  /*0d90*/  LOP3.LUT R22, R13, 0x7ff00000, RZ, 0xc0, !PT ;  /* 0x7ff000000d167812 */ /* 0x000fce00078ec0ff */
.L_x_42:
[----:B------:R-:W-:Y:S01]  /*0da0*/  IMAD.MOV.U32 R23, RZ, RZ, R21 ;  /* 0x000000ffff177224 */ /* 0x000fe200078e0015 */
[----:B------:R-:W-:Y:S01]  /*0db0*/  @!P0 LOP3.LUT R23, R5, 0x7ff00000, RZ, 0xc0, !PT ;  /* 0x7ff0000005178812 */ /* 0x000fe200078ec0ff */
[----:B------:R-:W-:Y:S01]  /*0dc0*/  VIADD R24, R22, 0xffffffff ;  /* 0xffffffff16187836 */ /* 0x000fe20000000000 */
[----:B------:R-:W-:-:S03]  /*0dd0*/  DMUL R16, R14, R12 ;  /* 0x0000000c0e107228 */ /* 0x000fc60000000000 */
[----:B------:R-:W-:Y:S01]  /*0de0*/  VIADD R25, R23, 0xffffffff ;  /* 0xffffffff17197836 */ /* 0x000fe20000000000 */
[----:B------:R-:W-:-:S04]  /*0df0*/  ISETP.GT.U32.AND P0, PT, R24, 0x7feffffe, PT ;  /* 0x7feffffe1800780c */ /* 0x000fc80003f04070 */
[----:B------:R-:W-:Y:S01]  /*0e00*/  ISETP.GT.U32.OR P0, PT, R25, 0x7feffffe, P0 ;  /* 0x7feffffe1900780c */ /* 0x000fe20000704470 */
[----:B------:R-:W-:-:S08]  /*0e10*/  DFMA R20, R16, -R4, R12 ;  /* 0x800000041014722b */ /* 0x000fd0000000000c */
[----:B------:R-:W-:-:S04]  /*0e20*/  DFMA R14, R14, R20, R16 ;  /* 0x000000140e0e722b */ /* 0x000fc80000000010 */
[----:B------:R-:W-:Y:S07]  /*0e30*/  @P0 BRA `(.L_x_43) ;  /* 0x00000000006c0947 */ /* 0x000fee0003800000 */
[----:B------:R-:W-:-:S04]  /*0e40*/  LOP3.LUT R11, R9, 0x7ff00000, RZ, 0xc0, !PT ;  /* 0x7ff00000090b7812 */ /* 0x000fc800078ec0ff */
[CC--:B------:R-:W-:Y:S02]  /*0e50*/  VIADDMNMX R10, R18.reuse, -R11.reuse, 0xb9600000, !PT ;  /* 0xb9600000120a7446 */ /* 0x0c0fe4000780090b */
[----:B------:R-:W-:Y:S02]  /*0e60*/  ISETP.GE.U32.AND P0, PT, R18, R11, PT ;  /* 0x0000000b1200720c */ /* 0x000fe40003f06070 */
[----:B------:R-:W-:Y:S02]  /*0e70*/  VIMNMX R10, PT, PT, R10, 0x46a00000, PT ;  /* 0x46a000000a0a7848 */ /* 0x000fe40003fe0100 */
[----:B------:R-:W-:-:S05]  /*0e80*/  SEL R19, R19, 0x63400000, !P0 ;  /* 0x6340000013137807 */ /* 0x000fca0004000000 */
[----:B------:R-:W-:Y:S02]  /*0e90*/  IMAD.IADD R18, R10, 0x1, -R19 ;  /* 0x000000010a127824 */ /* 0x000fe400078e0a13 */
[----:B------:R-:W-:Y:S02]  /*0ea0*/  IMAD.MOV.U32 R10, RZ, RZ, RZ ;  /* 0x000000ffff0a7224 */ /* 0x000fe400078e00ff */
[----:B------:R-:W-:-:S06]  /*0eb0*/  VIADD R11, R18, 0x7fe00000 ;  /* 0x7fe00000120b7836 */ /* 0x000fcc0000000000 */
[----:B------:R-:W-:-:S10]  /*0ec0*/  DMUL R16, R14, R10 ;  /* 0x0000000a0e107228 */ /* 0x000fd40000000000 */
[----:B------:R-:W-:-:S13]  /*0ed0*/  FSETP.GTU.AND P0, PT, |R17|, 1.469367938527859385e-39, PT ;  /* 0x001000001100780b */ /* 0x000fda0003f0c200 */
[----:B------:R-:W-:Y:S05]  /*0ee0*/  @P0 BRA `(.L_x_44) ;  /* 0x0000000000940947 */ /* 0x000fea0003800000 */
[----:B------:R-:W-:Y:S01]  /*0ef0*/  DFMA R4, R14, -R4, R12 ;  /* 0x800000040e04722b */ /* 0x000fe2000000000c */
[----:B------:R-:W-:-:S09]  /*0f00*/  IMAD.MOV.U32 R10, RZ, RZ, RZ ;  /* 0x000000ffff0a7224 */ /* 0x000fd200078e00ff */
[C---:B------:R-:W-:Y:S02]  /*0f10*/  FSETP.NEU.AND P0, PT, R5.reuse, RZ, PT ;  /* 0x000000ff0500720b */ /* 0x040fe40003f0d000 */
[----:B------:R-:W-:-:S04]  /*0f20*/  LOP3.LUT R9, R5, 0x80000000, R9, 0x48, !PT ;  /* 0x8000000005097812 */ /* 0x000fc800078e4809 */
[----:B------:R-:W-:-:S07]  /*0f30*/  LOP3.LUT R11, R9, R11, RZ, 0xfc, !PT ;  /* 0x0000000b090b7212 */ /* 0x000fce00078efcff */
[----:B------:R-:W-:Y:S05]  /*0f40*/  @!P0 BRA `(.L_x_44) ;  /* 0x00000000007c8947 */ /* 0x000fea0003800000 */
[----:B------:R-:W-:Y:S01]  /*0f50*/  IMAD.MOV R5, RZ, RZ, -R18 ;  /* 0x000000ffff057224 */ /* 0x000fe200078e0a12 */
[----:B------:R-:W-:Y:S01]  /*0f60*/  DMUL.RP R10, R14, R10 ;  /* 0x0000000a0e0a7228 */ /* 0x000fe20000008000 */
[----:B------:R-:W-:-:S06]  /*0f70*/  IMAD.MOV.U32 R4, RZ, RZ, RZ ;  /* 0x000000ffff047224 */ /* 0x000fcc00078e00ff */
[----:B------:R-:W-:-:S03]  /*0f80*/  DFMA R4, R16, -R4, R14 ;  /* 0x800000041004722b */ /* 0x000fc6000000000e */
[----:B------:R-:W-:-:S03]  /*0f90*/  LOP3.LUT R9, R11, R9, RZ, 0x3c, !PT ;  /* 0x000000090b097212 */ /* 0x000fc600078e3cff */
[----:B------:R-:W-:-:S04]  /*0fa0*/  IADD3 R4, PT, PT, -R18, -0x43300000, RZ ;  /* 0xbcd0000012047810 */ /* 0x000fc80007ffe1ff */
[----:B------:R-:W-:-:S04]  /*0fb0*/  FSETP.NEU.AND P0, PT, |R5|, R4, PT ;  /* 0x000000040500720b */ /* 0x000fc80003f0d200 */
[----:B------:R-:W-:Y:S02]  /*0fc0*/  FSEL R16, R10, R16, !P0 ;  /* 0x000000100a107208 */ /* 0x000fe40004000000 */
[----:B------:R-:W-:Y:S01]  /*0fd0*/  FSEL R17, R9, R17, !P0 ;  /* 0x0000001109117208 */ /* 0x000fe20004000000 */
[----:B------:R-:W-:Y:S06]  /*0fe0*/  BRA `(.L_x_44) ;  /* 0x0000000000547947 */ /* 0x000fec0003800000 */
.L_x_43:
[----:B------:R-:W-:-:S14]  /*0ff0*/  DSETP.NAN.AND P0, PT, R10, R10, PT ;  /* 0x0000000a0a00722a */ /* 0x000fdc0003f08000 */
[----:B------:R-:W-:Y:S05]  /*1000*/  @P0 BRA `(.L_x_45) ;  /* 0x0000000000440947 */ /* 0x000fea0003800000 */
[----:B------:R-:W-:-:S14]  /*1010*/  DSETP.NAN.AND P0, PT, R8, R8, PT ;  /* 0x000000080800722a */ /* 0x000fdc0003f08000 */
[----:B------:R-:W-:Y:S05]  /*1020*/  @P0 BRA `(.L_x_46) ;  /* 0x0000000000300947 */ /* 0x000fea0003800000 */
[----:B------:R-:W-:Y:S01]  /*1030*/  ISETP.NE.AND P0, PT, R22, R23, PT ;  /* 0x000000171600720c */ /* 0x000fe20003f05270 */
[----:B------:R-:W-:Y:S02]  /*1040*/  IMAD.MOV.U32 R16, RZ, RZ, 0x0 ;  /* 0x00000000ff107424 */ /* 0x000fe400078e00ff */
[----:B------:R-:W-:-:S10]  /*1050*/  IMAD.MOV.U32 R17, RZ, RZ, -0x80000 ;  /* 0xfff80000ff117424 */ /* 0x000fd400078e00ff */
[----:B------:R-:W-:Y:S05]  /*1060*/  @!P0 BRA `(.L_x_44) ;  /* 0x0000000000348947 */ /* 0x000fea0003800000 */
[----:B------:R-:W-:Y:S02]  /*1070*/  ISETP.NE.AND P0, PT, R22, 0x7ff00000, PT ;  /* 0x7ff000001600780c */ /* 0x000fe40003f05270 */
[----:B------:R-:W-:Y:S02]  /*1080*/  LOP3.LUT R17, R11, 0x80000000, R9, 0x48, !PT ;  /* 0x800000000b117812 */ /* 0x000fe400078e4809 */
[----:B------:R-:W-:-:S13]  /*1090*/  ISETP.EQ.OR P0, PT, R23, RZ, !P0 ;  /* 0x000000ff1700720c */ /* 0x000fda0004702670 */
[----:B------:R-:W-:Y:S01]  /*10a0*/  @P0 LOP3.LUT R4, R17, 0x7ff00000, RZ, 0xfc, !PT ;  /* 0x7ff0000011040812 */ /* 0x000fe200078efcff */
[----:B------:R-:W-:Y:S02]  /*10b0*/  @!P0 IMAD.MOV.U32 R16, RZ, RZ, RZ ;  /* 0x000000ffff108224 */ /* 0x000fe400078e00ff */
[----:B------:R-:W-:Y:S02]  /*10c0*/  @P0 IMAD.MOV.U32 R16, RZ, RZ, RZ ;  /* 0x000000ffff100224 */ /* 0x000fe400078e00ff */
[----:B------:R-:W-:Y:S01]  /*10d0*/  @P0 IMAD.MOV.U32 R17, RZ, RZ, R4 ;  /* 0x000000ffff110224 */ /* 0x000fe200078e0004 */
[----:B------:R-:W-:Y:S06]  /*10e0*/  BRA `(.L_x_44) ;  /* 0x0000000000147947 */ /* 0x000fec0003800000 */
.L_x_46:
[----:B------:R-:W-:Y:S01]  /*10f0*/  LOP3.LUT R17, R9, 0x80000, RZ, 0xfc, !PT ;  /* 0x0008000009117812 */ /* 0x000fe200078efcff */
[----:B------:R-:W-:Y:S01]  /*1100*/  IMAD.MOV.U32 R16, RZ, RZ, R8 ;  /* 0x000000ffff107224 */ /* 0x000fe200078e0008 */
[----:B------:R-:W-:Y:S06]  /*1110*/  BRA `(.L_x_44) ;  /* 0x0000000000087947 */ /* 0x000fec0003800000 */
.L_x_45:
[----:B------:R-:W-:Y:S01]  /*1120*/  LOP3.LUT R17, R11, 0x80000, RZ, 0xfc, !PT ;  /* 0x000800000b117812 */ /* 0x000fe200078efcff */
[----:B------:R-:W-:-:S07]  /*1130*/  IMAD.MOV.U32 R16, RZ, RZ, R10 ;  /* 0x000000ffff107224 */ /* 0x000fce00078e000a */
.L_x_44:
[----:B------:R-:W-:Y:S02]  /*1140*/  IMAD.MOV.U32 R4, RZ, RZ, R0 ;  /* 0x000000ffff047224 */ /* 0x000fe400078e0000 */
[----:B------:R-:W-:-:S04]  /*1150*/  IMAD.MOV.U32 R5, RZ, RZ, 0x0 ;  /* 0x00000000ff057424 */ /* 0x000fc800078e00ff */
[----:B------:R-:W-:Y:S05]  /*1160*/  RET.REL.NODEC R4 `(_Z14resizeD2KernelPhPfiiiiffii) ;  /* 0xffffffec04a47950 */ /* 0x000fea0003c3ffff */
.L_x_47:
        /* <DEDUP_REMOVED lines=9> */
.L_x_87:


//--------------------- .text._Z9copyArrayPfS_i   --------------------------
	.section	.text._Z9copyArrayPfS_i,"ax",@progbits
	.align	128
        .global         _Z9copyArrayPfS_i
        .type           _Z9copyArrayPfS_i,@function
        .size           _Z9copyArrayPfS_i,(.L_x_94 - _Z9copyArrayPfS_i)
        .other          _Z9copyArrayPfS_i,@"STO_CUDA_ENTRY STV_DEFAULT"
_Z9copyArrayPfS_i:
.text._Z9copyArrayPfS_i:
[----:B------:R-:W-:Y:S01]  /*0000*/  LDC R1, c[0x0][0x37c] ;  /* 0x0000df00ff017b82 */ /* 0x000fe20000000800 */
[----:B------:R-:W0:Y:S07]  /*0010*/  S2R R0, SR_TID.X ;  /* 0x0000000000007919 */ /* 0x000e2e0000002100 */
[----:B------:R-:W0:Y:S01]  /*0020*/  S2UR UR4, SR_CTAID.X ;  /* 0x00000000000479c3 */ /* 0x000e220000002500 */
[----:B------:R-:W1:Y:S07]  /*0030*/  LDCU UR5, c[0x0][0x390] ;  /* 0x00007200ff0577ac */ /* 0x000e6e0008000800 */
[----:B------:R-:W0:Y:S02]  /*0040*/  LDC R7, c[0x0][0x360] ;  /* 0x0000d800ff077b82 */ /* 0x000e240000000800 */
[----:B0-----:R-:W-:-:S05]  /*0050*/  IMAD R7, R7, UR4, R0 ;  /* 0x0000000407077c24 */ /* 0x001fca000f8e0200 */
[----:B-1----:R-:W-:-:S13]  /*0060*/  ISETP.GE.AND P0, PT, R7, UR5, PT ;  /* 0x0000000507007c0c */ /* 0x002fda000bf06270 */
[----:B------:R-:W-:Y:S05]  /*0070*/  @P0 EXIT ;  /* 0x000000000000094d */ /* 0x000fea0003800000 */
[----:B------:R-:W0:Y:S01]  /*0080*/  LDC.64 R2, c[0x0][0x380] ;  /* 0x0000e000ff027b82 */ /* 0x000e220000000a00 */
[----:B------:R-:W1:Y:S07]  /*0090*/  LDCU.64 UR4, c[0x0][0x358] ;  /* 0x00006b00ff0477ac */ /* 0x000e6e0008000a00 */
[----:B------:R-:W2:Y:S01]  /*00a0*/  LDC.64 R4, c[0x0][0x388] ;  /* 0x0000e200ff047b82 */ /* 0x000ea20000000a00 */
[----:B0-----:R-:W-:-:S06]  /*00b0*/  IMAD.WIDE R2, R7, 0x4, R2 ;  /* 0x0000000407027825 */ /* 0x001fcc00078e0202 */
[----:B-1----:R-:W3:Y:S01]  /*00c0*/  LDG.E R3, desc[UR4][R2.64] ;  /* 0x0000000402037981 */ /* 0x002ee2000c1e1900 */
[----:B--2---:R-:W-:-:S05]  /*00d0*/  IMAD.WIDE R4, R7, 0x4, R4 ;  /* 0x0000000407047825 */ /* 0x004fca00078e0204 */
[----:B---3--:R-:W-:Y:S01]  /*00e0*/  STG.E desc[UR4][R4.64], R3 ;  /* 0x0000000304007986 */ /* 0x008fe2000c101904 */
[----:B------:R-:W-:Y:S05]  /*00f0*/  EXIT ;  /* 0x000000000000794d */ /* 0x000fea0003800000 */
.L_x_48:
        /* <DEDUP_REMOVED lines=16> */
.L_x_94:


//--------------------- .text._Z13paddingKernelPKfPfiiib --------------------------
	.section	.text._Z13paddingKernelPKfPfiiib,"ax",@progbits
	.align	128
        .global         _Z13paddingKernelPKfPfiiib
        .type           _Z13paddingKernelPKfPfiiib,@function
        .size           _Z13paddingKernelPKfPfiiib,(.L_x_95 - _Z13paddingKernelPKfPfiiib)
        .other          _Z13paddingKernelPKfPfiiib,@"STO_CUDA_ENTRY STV_DEFAULT"
_Z13paddingKernelPKfPfiiib:
.text._Z13paddingKernelPKfPfiiib:
[----:B------:R-:W-:Y:S01]  /*0000*/  LDC R1, c[0x0][0x37c] ;  /* 0x0000df00ff017b82 */ /* 0x000fe20000000800 */
[----:B------:R-:W0:Y:S01]  /*0010*/  LDCU.U8 UR4, c[0x0][0x39c] ;  /* 0x00007380ff0477ac */ /* 0x000e220008000000 */
[----:B------:R-:W1:Y:S06]  /*0020*/  S2R R0, SR_TID.X ;  /* 0x0000000000007919 */ /* 0x000e6c0000002100 */
[----:B------:R-:W1:Y:S01]  /*0030*/  S2UR UR5, SR_CTAID.X ;  /* 0x00000000000579c3 */ /* 0x000e620000002500 */
[----:B------:R-:W2:Y:S07]  /*0040*/  LDCU.64 UR6, c[0x0][0x358] ;  /* 0x00006b00ff0677ac */ /* 0x000eae0008000a00 */
[----:B------:R-:W1:Y:S01]  /*0050*/  LDC R5, c[0x0][0x360] ;  /* 0x0000d800ff057b82 */ /* 0x000e620000000800 */
[----:B0-----:R-:W-:-:S04]  /*0060*/  UPRMT UR4, UR4, 0x8880, URZ ;  /* 0x0000888004047896 */ /* 0x001fc800080000ff */
[----:B------:R-:W-:Y:S01]  /*0070*/  UISETP.NE.AND UP0, UPT, UR4, URZ, UPT ;  /* 0x000000ff0400728c */ /* 0x000fe2000bf05270 */
[----:B-1----:R-:W-:-:S08]  /*0080*/  IMAD R5, R5, UR5, R0 ;  /* 0x0000000505057c24 */ /* 0x002fd0000f8e0200 */
[----:B--2---:R-:W-:Y:S05]  /*0090*/  BRA.U !UP0, `(.L_x_49) ;  /* 0x0000000508847547 */ /* 0x004fea000b800000 */
[----:B------:R-:W0:Y:S01]  /*00a0*/  LDC.64 R2, c[0x0][0x390] ;  /* 0x0000e400ff027b82 */ /* 0x000e220000000a00 */
[----:B------:R-:W0:Y:S01]  /*00b0*/  LDCU UR4, c[0x0][0x398] ;  /* 0x00007300ff0477ac */ /* 0x000e220008000800 */
[----:B------:R-:W-:Y:S02]  /*00c0*/  IABS R13, R5 ;  /* 0x00000005000d7213 */ /* 0x000fe40000000000 */
[----:B0-----:R-:W-:-:S05]  /*00d0*/  IADD3 R4, PT, PT, R2, UR4, RZ ;  /* 0x0000000402047c10 */ /* 0x001fca000fffe0ff */
[----:B------:R-:W-:-:S05]  /*00e0*/  IMAD R0, R4, R3, RZ ;  /* 0x0000000304007224 */ /* 0x000fca00078e02ff */
[-C--:B------:R-:W-:Y:S02]  /*00f0*/  IABS R12, R0.reuse ;  /* 0x00000000000c7213 */ /* 0x080fe40000000000 */
[----:B------:R-:W-:Y:S02]  /*0100*/  IABS R10, R0 ;  /* 0x00000000000a7213 */ /* 0x000fe40000000000 */
[----:B------:R-:W0:Y:S08]  /*0110*/  I2F.RP R8, R12 ;  /* 0x0000000c00087306 */ /* 0x000e300000209400 */
[----:B0-----:R-:W0:Y:S02]  /*0120*/  MUFU.RCP R8, R8 ;  /* 0x0000000800087308 */ /* 0x001e240000001000 */
[----:B0-----:R-:W-:-:S02]  /*0130*/  IADD3 R6, PT, PT, R8, 0xffffffe, RZ ;  /* 0x0ffffffe08067810 */ /* 0x001fc40007ffe0ff */
[----:B------:R-:W-:-:S04]  /*0140*/  IADD3 R8, PT, PT, RZ, -R10, RZ ;  /* 0x8000000aff087210 */ /* 0x000fc80007ffe0ff */
[----:B------:R0:W1:Y:S02]  /*0150*/  F2I.FTZ.U32.TRUNC.NTZ R7, R6 ;  /* 0x0000000600077305 */ /* 0x000064000021f000 */
[----:B0-----:R-:W-:Y:S02]  /*0160*/  HFMA2 R6, -RZ, RZ, 0, 0 ;  /* 0x00000000ff067431 */ /* 0x001fe400000001ff */
[----:B-1----:R-:W-:-:S04]  /*0170*/  IMAD.MOV R9, RZ, RZ, -R7 ;  /* 0x000000ffff097224 */ /* 0x002fc800078e0a07 */
[----:B------:R-:W-:-:S04]  /*0180*/  IMAD R9, R9, R12, RZ ;  /* 0x0000000c09097224 */ /* 0x000fc800078e02ff */
[----:B------:R-:W-:Y:S01]  /*0190*/  IMAD.HI.U32 R7, R7, R9, R6 ;  /* 0x0000000907077227 */ /* 0x000fe200078e0006 */
[----:B------:R-:W-:-:S04]  /*01a0*/  IABS R6, R4 ;  /* 0x0000000400067213 */ /* 0x000fc80000000000 */
[----:B------:R-:W0:Y:S01]  /*01b0*/  I2F.RP R11, R6 ;  /* 0x00000006000b7306 */ /* 0x000e220000209400 */
[----:B------:R-:W-:-:S04]  /*01c0*/  IMAD.HI.U32 R10, R7, R13, RZ ;  /* 0x0000000d070a7227 */ /* 0x000fc800078e00ff */
[----:B------:R-:W-:-:S05]  /*01d0*/  IMAD R7, R10, R8, R13 ;  /* 0x000000080a077224 */ /* 0x000fca00078e020d */
[----:B------:R-:W-:Y:S01]  /*01e0*/  ISETP.GT.U32.AND P2, PT, R12, R7, PT ;  /* 0x000000070c00720c */ /* 0x000fe20003f44070 */
[----:B0-----:R-:W0:-:S12]  /*01f0*/  MUFU.RCP R11, R11 ;  /* 0x0000000b000b7308 */ /* 0x001e180000001000 */
[----:B------:R-:W-:Y:S01]  /*0200*/  @!P2 IMAD.IADD R7, R7, 0x1, -R12 ;  /* 0x000000010707a824 */ /* 0x000fe200078e0a0c */
[----:B------:R-:W-:Y:S02]  /*0210*/  @!P2 IADD3 R10, PT, PT, R10, 0x1, RZ ;  /* 0x000000010a0aa810 */ /* 0x000fe40007ffe0ff */
[----:B------:R-:W-:Y:S02]  /*0220*/  ISETP.NE.AND P2, PT, R0, RZ, PT ;  /* 0x000000ff0000720c */ /* 0x000fe40003f45270 */
[----:B------:R-:W-:Y:S02]  /*0230*/  ISETP.GE.U32.AND P0, PT, R7, R12, PT ;  /* 0x0000000c0700720c */ /* 0x000fe40003f06070 */
[----:B------:R-:W-:Y:S02]  /*0240*/  LOP3.LUT R7, R5, R0, RZ, 0x3c, !PT ;  /* 0x0000000005077212 */ /* 0x000fe400078e3cff */
[----:B0-----:R-:W-:Y:S02]  /*0250*/  IADD3 R8, PT, PT, R11, 0xffffffe, RZ ;  /* 0x0ffffffe0b087810 */ /* 0x001fe40007ffe0ff */
[----:B------:R-:W-:-:S02]  /*0260*/  ISETP.GE.AND P1, PT, R7, RZ, PT ;  /* 0x000000ff0700720c */ /* 0x000fc40003f26270 */
[----:B------:R0:W1:Y:S01]  /*0270*/  F2I.FTZ.U32.TRUNC.NTZ R9, R8 ;  /* 0x0000000800097305 */ /* 0x000062000021f000 */
[----:B------:R-:W-:-:S04]  /*0280*/  IABS R12, R4 ;  /* 0x00000004000c7213 */ /* 0x000fc80000000000 */
[----:B------:R-:W-:Y:S01]  /*0290*/  @P0 VIADD R10, R10, 0x1 ;  /* 0x000000010a0a0836 */ /* 0x000fe20000000000 */
[----:B------:R-:W-:Y:S02]  /*02a0*/  IADD3 R12, PT, PT, RZ, -R12, RZ ;  /* 0x8000000cff0c7210 */ /* 0x000fe40007ffe0ff */
[----:B0-----:R-:W-:-:S03]  /*02b0*/  MOV R8, RZ ;  /* 0x000000ff00087202 */ /* 0x001fc60000000f00 */
[----:B------:R-:W-:Y:S02]  /*02c0*/  @!P1 IADD3 R10, PT, PT, -R10, RZ, RZ ;  /* 0x000000ff0a0a9210 */ /* 0x000fe40007ffe1ff */
[----:B------:R-:W-:Y:S02]  /*02d0*/  @!P2 LOP3.LUT R10, RZ, R0, RZ, 0x33, !PT ;  /* 0x00000000ff0aa212 */ /* 0x000fe400078e33ff */
[----:B-1----:R-:W-:-:S03]  /*02e0*/  IADD3 R13, PT, PT, RZ, -R9, RZ ;  /* 0x80000009ff0d7210 */ /* 0x002fc60007ffe0ff */
[----:B------:R-:W-:-:S04]  /*02f0*/  IMAD.MOV R7, RZ, RZ, -R10 ;  /* 0x000000ffff077224 */ /* 0x000fc800078e0a0a */
[----:B------:R-:W-:Y:S02]  /*0300*/  IMAD R11, R0, R7, R5 ;  /* 0x00000007000b7224 */ /* 0x000fe400078e0205 */
[----:B------:R-:W-:-:S03]  /*0310*/  IMAD R5, R13, R6, RZ ;  /* 0x000000060d057224 */ /* 0x000fc600078e02ff */
[----:B------:R-:W-:Y:S01]  /*0320*/  IABS R7, R11 ;  /* 0x0000000b00077213 */ /* 0x000fe20000000000 */
[----:B------:R-:W-:-:S04]  /*0330*/  IMAD.HI.U32 R8, R9, R5, R8 ;  /* 0x0000000509087227 */ /* 0x000fc800078e0008 */
[----:B------:R-:W-:Y:S01]  /*0340*/  IMAD.MOV.U32 R5, RZ, RZ, R7 ;  /* 0x000000ffff057224 */ /* 0x000fe200078e0007 */
[----:B------:R-:W-:-:S03]  /*0350*/  MOV R7, R12 ;  /* 0x0000000c00077202 */ /* 0x000fc60000000f00 */
[----:B------:R-:W-:-:S04]  /*0360*/  IMAD.HI.U32 R8, R8, R5, RZ ;  /* 0x0000000508087227 */ /* 0x000fc800078e00ff */
[----:B------:R-:W-:-:S05]  /*0370*/  IMAD R5, R8, R7, R5 ;  /* 0x0000000708057224 */ /* 0x000fca00078e0205 */
[----:B------:R-:W-:-:S13]  /*0380*/  ISETP.GT.U32.AND P2, PT, R6, R5, PT ;  /* 0x000000050600720c */ /* 0x000fda0003f44070 */
[-C--:B------:R-:W-:Y:S01]  /*0390*/  @!P2 IADD3 R5, PT, PT, R5, -R6.reuse, RZ ;  /* 0x800000060505a210 */ /* 0x080fe20007ffe0ff */
[----:B------:R-:W-:Y:S01]  /*03a0*/  @!P2 VIADD R8, R8, 0x1 ;  /* 0x000000010808a836 */ /* 0x000fe20000000000 */
[----:B------:R-:W-:Y:S02]  /*03b0*/  ISETP.NE.AND P2, PT, R4, RZ, PT ;  /* 0x000000ff0400720c */ /* 0x000fe40003f45270 */
[----:B------:R-:W-:Y:S02]  /*03c0*/  ISETP.GE.U32.AND P0, PT, R5, R6, PT ;  /* 0x000000060500720c */ /* 0x000fe40003f06070 */
[----:B------:R-:W-:-:S04]  /*03d0*/  LOP3.LUT R5, R11, R4, RZ, 0x3c, !PT ;  /* 0x000000040b057212 */ /* 0x000fc800078e3cff */
[----:B------:R-:W-:-:S07]  /*03e0*/  ISETP.GE.AND P1, PT, R5, RZ, PT ;  /* 0x000000ff0500720c */ /* 0x000fce0003f26270 */
[----:B------:R-:W-:-:S06]  /*03f0*/  @P0 IADD3 R8, PT, PT, R8, 0x1, RZ ;  /* 0x0000000108080810 */ /* 0x000fcc0007ffe0ff */
[----:B------:R-:W-:Y:S02]  /*0400*/  @!P1 IADD3 R8, PT, PT, -R8, RZ, RZ ;  /* 0x000000ff08089210 */ /* 0x000fe40007ffe1ff */
[----:B------:R-:W-:-:S04]  /*0410*/  @!P2 LOP3.LUT R8, RZ, R4, RZ, 0x33, !PT ;  /* 0x00000004ff08a212 */ /* 0x000fc800078e33ff */
[----:B------:R-:W-:Y:S01]  /*0420*/  ISETP.GE.AND P0, PT, R8, R3, PT ;  /* 0x000000030800720c */ /* 0x000fe20003f06270 */
[----:B------:R-:W-:-:S03]  /*0430*/  IMAD.MOV R5, RZ, RZ, -R8 ;  /* 0x000000ffff057224 */ /* 0x000fc600078e0a08 */
[C---:B------:R-:W-:Y:S01]  /*0440*/  ISETP.LT.OR P0, PT, R4.reuse, RZ, P0 ;  /* 0x000000ff0400720c */ /* 0x040fe20000701670 */
[----:B------:R-:W-:-:S12]  /*0450*/  IMAD R5, R4, R5, R11 ;  /* 0x0000000504057224 */ /* 0x000fd800078e020b */
[----:B------:R-:W-:Y:S05]  /*0460*/  @P0 EXIT ;  /* 0x000000000000094d */ /* 0x000fea0003800000 */
[----:B------:R-:W-:-:S13]  /*0470*/  ISETP.GE.AND P0, PT, R5, R2, PT ;  /* 0x000000020500720c */ /* 0x000fda0003f06270 */
[----:B------:R-:W-:Y:S05]  /*0480*/  @!P0 BRA `(.L_x_50) ;  /* 0x00000000002c8947 */ /* 0x000fea0003800000 */
[----:B------:R-:W0:Y:S01]  /*0490*/  LDC.64 R6, c[0x0][0x388] ;  /* 0x0000e200ff067b82 */ /* 0x000e220000000a00 */
[----:B------:R-:W-:-:S04]  /*04a0*/  IMAD R3, R10, R3, RZ ;  /* 0x000000030a037224 */ /* 0x000fc800078e02ff */
[----:B------:R-:W-:-:S04]  /*04b0*/  IMAD R3, R3, 0x3, R8 ;  /* 0x0000000303037824 */ /* 0x000fc800078e0208 */
[----:B------:R-:W-:-:S04]  /*04c0*/  IMAD R3, R4, R3, R5 ;  /* 0x0000000304037224 */ /* 0x000fc800078e0205 */
[----:B0-----:R-:W-:-:S05]  /*04d0*/  IMAD.WIDE R2, R3, 0x4, R6 ;  /* 0x0000000403027825 */ /* 0x001fca00078e0206 */
[----:B------:R-:W-:Y:S01]  /*04e0*/  STG.E desc[UR6][R2.64], RZ ;  /* 0x000000ff02007986 */ /* 0x000fe2000c101906 */
[----:B------:R-:W-:-:S05]  /*04f0*/  IMAD.WIDE R4, R0, 0x4, R2 ;  /* 0x0000000400047825 */ /* 0x000fca00078e0202 */
[----:B------:R-:W-:Y:S01]  /*0500*/  STG.E desc[UR6][R4.64], RZ ;  /* 0x000000ff04007986 */ /* 0x000fe2000c101906 */
[----:B------:R-:W-:-:S05]  /*0510*/  IMAD.WIDE R6, R0, 0x4, R4 ;  /* 0x0000000400067825 */ /* 0x000fca00078e0204 */
[----:B------:R-:W-:Y:S01]  /*0520*/  STG.E desc[UR6][R6.64], RZ ;  /* 0x000000ff06007986 */ /* 0x000fe2000c101906 */
[----:B------:R-:W-:Y:S05]  /*0530*/  EXIT ;  /* 0x000000000000794d */ /* 0x000fea0003800000 */
.L_x_50:
[----:B------:R-:W0:Y:S01]  /*0540*/  LDC.64 R6, c[0x0][0x380] ;  /* 0x0000e000ff067b82 */ /* 0x000e220000000a00 */
[----:B------:R-:W-:-:S04]  /*0550*/  IMAD R9, R10, R3, RZ ;  /* 0x000000030a097224 */ /* 0x000fc800078e02ff */
[----:B------:R-:W-:-:S03]  /*0560*/  IMAD R12, R9, 0x3, R8 ;  /* 0x00000003090c7824 */ /* 0x000fc600078e0208 */
[----:B------:R-:W1:Y:S01]  /*0570*/  LDC.64 R10, c[0x0][0x388] ;  /* 0x0000e200ff0a7b82 */ /* 0x000e620000000a00 */
[----:B------:R-:W-:-:S04]  /*0580*/  IMAD R9, R12, R2, R5 ;  /* 0x000000020c097224 */ /* 0x000fc800078e0205 */
[----:B0-----:R-:W-:-:S06]  /*0590*/  IMAD.WIDE R8, R9, 0x4, R6 ;  /* 0x0000000409087825 */ /* 0x001fcc00078e0206 */
[----:B------:R-:W2:Y:S01]  /*05a0*/  LDG.E R9, desc[UR6][R8.64] ;  /* 0x0000000608097981 */ /* 0x000ea2000c1e1900 */
[----:B------:R-:W-:Y:S01]  /*05b0*/  IADD3 R14, PT, PT, R12, R3, RZ ;  /* 0x000000030c0e7210 */ /* 0x000fe20007ffe0ff */
[----:B------:R-:W-:-:S04]  /*05c0*/  IMAD R13, R4, R12, R5 ;  /* 0x0000000c040d7224 */ /* 0x000fc800078e0205 */
[----:B------:R-:W-:Y:S02]  /*05d0*/  IMAD R15, R14, R2, R5 ;  /* 0x000000020e0f7224 */ /* 0x000fe400078e0205 */
[----:B-1----:R-:W-:-:S04]  /*05e0*/  IMAD.WIDE R12, R13, 0x4, R10 ;  /* 0x000000040d0c7825 */ /* 0x002fc800078e020a */
[----:B------:R-:W-:Y:S01]  /*05f0*/  IMAD.WIDE R10, R15, 0x4, R6 ;  /* 0x000000040f0a7825 */ /* 0x000fe200078e0206 */
[----:B------:R-:W-:Y:S01]  /*0600*/  IADD3 R3, PT, PT, R14, R3, RZ ;  /* 0x000000030e037210 */ /* 0x000fe20007ffe0ff */
[----:B--2---:R-:W-:Y:S04]  /*0610*/  STG.E desc[UR6][R12.64], R9 ;  /* 0x000000090c007986 */ /* 0x004fe8000c101906 */
[----:B------:R-:W2:Y:S01]  /*0620*/  LDG.E R11, desc[UR6][R10.64] ;  /* 0x000000060a0b7981 */ /* 0x000ea2000c1e1900 */
[----:B------:R-:W-:Y:S02]  /*0630*/  IMAD R5, R3, R2, R5 ;  /* 0x0000000203057224 */ /* 0x000fe400078e0205 */
[----:B------:R-:W-:-:S04]  /*0640*/  IMAD.WIDE R2, R0, 0x4, R12 ;  /* 0x0000000400027825 */ /* 0x000fc800078e020c */
[----:B------:R-:W-:Y:S01]  /*0650*/  IMAD.WIDE R6, R5, 0x4, R6 ;  /* 0x0000000405067825 */ /* 0x000fe200078e0206 */
[----:B--2---:R-:W-:Y:S05]  /*0660*/  STG.E desc[UR6][R2.64], R11 ;  /* 0x0000000b02007986 */ /* 0x004fea000c101906 */
[----:B------:R-:W2:Y:S01]  /*0670*/  LDG.E R7, desc[UR6][R6.64] ;  /* 0x0000000606077981 */ /* 0x000ea2000c1e1900 */
[----:B------:R-:W-:-:S05]  /*0680*/  IMAD.WIDE R4, R0, 0x4, R2 ;  /* 0x0000000400047825 */ /* 0x000fca00078e0202 */
[----:B--2---:R-:W-:Y:S01]  /*0690*/  STG.E desc[UR6][R4.64], R7 ;  /* 0x0000000704007986 */ /* 0x004fe2000c101906 */
[----:B------:R-:W-:Y:S05]  /*06a0*/  EXIT ;  /* 0x000000000000794d */ /* 0x000fea0003800000 */
.L_x_49:
[----:B------:R-:W0:Y:S01]  /*06b0*/  LDC.64 R2, c[0x0][0x390] ;  /* 0x0000e400ff027b82 */ /* 0x000e220000000a00 */
[----:B------:R-:W0:Y:S01]  /*06c0*/  LDCU UR4, c[0x0][0x398] ;  /* 0x00007300ff0477ac */ /* 0x000e220008000800 */
[----:B------:R-:W-:Y:S01]  /*06d0*/  IABS R12, R5 ;  /* 0x00000005000c7213 */ /* 0x000fe20000000000 */
[----:B0-----:R-:W-:-:S04]  /*06e0*/  VIADD R7, R3, UR4 ;  /* 0x0000000403077c36 */ /* 0x001fc80008000000 */
[----:B------:R-:W-:-:S05]  /*06f0*/  IMAD R0, R7, R2, RZ ;  /* 0x0000000207007224 */ /* 0x000fca00078e02ff */
[----:B------:R-:W-:-:S04]  /*0700*/  IABS R11, R0 ;  /* 0x00000000000b7213 */ /* 0x000fc80000000000 */
[----:B------:R-:W0:Y:S08]  /*0710*/  I2F.RP R4, R11 ;  /* 0x0000000b00047306 */ /* 0x000e300000209400 */
[----:B0-----:R-:W0:Y:S02]  /*0720*/  MUFU.RCP R4, R4 ;  /* 0x0000000400047308 */ /* 0x001e240000001000 */
[----:B0-----:R-:W-:-:S02]  /*0730*/  IADD3 R8, PT, PT, R4, 0xffffffe, RZ ;  /* 0x0ffffffe04087810 */ /* 0x001fc40007ffe0ff */
[----:B------:R-:W-:-:S04]  /*0740*/  IABS R4, R2 ;  /* 0x0000000200047213 */ /* 0x000fc80000000000 */
[----:B------:R0:W1:Y:S08]  /*0750*/  F2I.FTZ.U32.TRUNC.NTZ R9, R8 ;  /* 0x0000000800097305 */ /* 0x000070000021f000 */
[----:B------:R-:W2:Y:S01]  /*0760*/  I2F.RP R10, R4 ;  /* 0x00000004000a7306 */ /* 0x000ea20000209400 */
[----:B0-----:R-:W-:Y:S01]  /*0770*/  IMAD.MOV.U32 R8, RZ, RZ, RZ ;  /* 0x000000ffff087224 */ /* 0x001fe200078e00ff */
[----:B-1----:R-:W-:-:S05]  /*0780*/  IADD3 R6, PT, PT, RZ, -R9, RZ ;  /* 0x80000009ff067210 */ /* 0x002fca0007ffe0ff */
[----:B------:R-:W-:Y:S01]  /*0790*/  IMAD R13, R6, R11, RZ ;  /* 0x0000000b060d7224 */ /* 0x000fe200078e02ff */
[----:B------:R-:W-:Y:S01]  /*07a0*/  IABS R6, R0 ;  /* 0x0000000000067213 */ /* 0x000fe20000000000 */
[----:B--2---:R-:W0:Y:S02]  /*07b0*/  MUFU.RCP R10, R10 ;  /* 0x0000000a000a7308 */ /* 0x004e240000001000 */
[----:B------:R-:W-:Y:S01]  /*07c0*/  IMAD.HI.U32 R9, R9, R13, R8 ;  /* 0x0000000d09097227 */ /* 0x000fe200078e0008 */
[----:B------:R-:W-:-:S05]  /*07d0*/  IADD3 R13, PT, PT, RZ, -R6, RZ ;  /* 0x80000006ff0d7210 */ /* 0x000fca0007ffe0ff */
[----:B------:R-:W-:-:S04]  /*07e0*/  IMAD.HI.U32 R6, R9, R12, RZ ;  /* 0x0000000c09067227 */ /* 0x000fc800078e00ff */
[----:B------:R-:W-:-:S05]  /*07f0*/  IMAD R8, R6, R13, R12 ;  /* 0x0000000d06087224 */ /* 0x000fca00078e020c */
[----:B------:R-:W-:-:S13]  /*0800*/  ISETP.GT.U32.AND P2, PT, R11, R8, PT ;  /* 0x000000080b00720c */ /* 0x000fda0003f44070 */
[-C--:B------:R-:W-:Y:S02]  /*0810*/  @!P2 IADD3 R8, PT, PT, R8, -R11.reuse, RZ ;  /* 0x8000000b0808a210 */ /* 0x080fe40007ffe0ff */
[----:B------:R-:W-:Y:S02]  /*0820*/  @!P2 IADD3 R6, PT, PT, R6, 0x1, RZ ;  /* 0x000000010606a810 */ /* 0x000fe40007ffe0ff */
[----:B------:R-:W-:Y:S02]  /*0830*/  ISETP.GE.U32.AND P0, PT, R8, R11, PT ;  /* 0x0000000b0800720c */ /* 0x000fe40003f06070 */
[----:B------:R-:W-:Y:S02]  /*0840*/  LOP3.LUT R8, R5, R0, RZ, 0x3c, !PT ;  /* 0x0000000005087212 */ /* 0x000fe400078e3cff */
[----:B------:R-:W-:Y:S02]  /*0850*/  ISETP.NE.AND P2, PT, R0, RZ, PT ;  /* 0x000000ff0000720c */ /* 0x000fe40003f45270 */
[----:B------:R-:W-:Y:S01]  /*0860*/  ISETP.GE.AND P1, PT, R8, RZ, PT ;  /* 0x000000ff0800720c */ /* 0x000fe20003f26270 */
[----:B0-----:R-:W-:-:S04]  /*0870*/  VIADD R8, R10, 0xffffffe ;  /* 0x0ffffffe0a087836 */ /* 0x001fc80000000000 */
[----:B------:R0:W1:Y:S02]  /*0880*/  F2I.FTZ.U32.TRUNC.NTZ R9, R8 ;  /* 0x0000000800097305 */ /* 0x000064000021f000 */
[----:B------:R-:W-:-:S04]  /*0890*/  @P0 IADD3 R6, PT, PT, R6, 0x1, RZ ;  /* 0x0000000106060810 */ /* 0x000fc80007ffe0ff */
[----:B------:R-:W-:Y:S01]  /*08a0*/  MOV R11, R6 ;  /* 0x00000006000b7202 */ /* 0x000fe20000000f00 */
[----:B0-----:R-:W-:-:S04]  /*08b0*/  HFMA2 R8, -RZ, RZ, 0, 0 ;  /* 0x00000000ff087431 */ /* 0x001fc800000001ff */
[----:B------:R-:W-:Y:S01]  /*08c0*/  @!P1 IMAD.MOV R11, RZ, RZ, -R11 ;  /* 0x000000ffff0b9224 */ /* 0x000fe200078e0a0b */
[----:B------:R-:W-:Y:S02]  /*08d0*/  @!P2 LOP3.LUT R11, RZ, R0, RZ, 0x33, !PT ;  /* 0x00000000ff0ba212 */ /* 0x000fe400078e33ff */
[----:B-1----:R-:W-:Y:S02]  /*08e0*/  IADD3 R15, PT, PT, RZ, -R9, RZ ;  /* 0x80000009ff0f7210 */ /* 0x002fe40007ffe0ff */
[----:B------:R-:W-:-:S05]  /*08f0*/  IADD3 R6, PT, PT, -R11, RZ, RZ ;  /* 0x000000ff0b067210 */ /* 0x000fca0007ffe1ff */
[----:B------:R-:W-:Y:S02]  /*0900*/  IMAD R13, R0, R6, R5 ;  /* 0x00000006000d7224 */ /* 0x000fe400078e0205 */
[----:B------:R-:W-:-:S03]  /*0910*/  IMAD R5, R15, R4, RZ ;  /* 0x000000040f057224 */ /* 0x000fc600078e02ff */
[----:B------:R-:W-:Y:S01]  /*0920*/  IABS R6, R13 ;  /* 0x0000000d00067213 */ /* 0x000fe20000000000 */
[----:B------:R-:W-:-:S04]  /*0930*/  IMAD.HI.U32 R8, R9, R5, R8 ;  /* 0x0000000509087227 */ /* 0x000fc800078e0008 */
[----:B------:R-:W-:-:S04]  /*0940*/  IMAD.MOV.U32 R5, RZ, RZ, R6 ;  /* 0x000000ffff057224 */ /* 0x000fc800078e0006 */
[----:B------:R-:W-:-:S05]  /*0950*/  IMAD.HI.U32 R8, R8, R5, RZ ;  /* 0x0000000508087227 */ /* 0x000fca00078e00ff */
[----:B------:R-:W-:-:S05]  /*0960*/  IADD3 R6, PT, PT, -R8, RZ, RZ ;  /* 0x000000ff08067210 */ /* 0x000fca0007ffe1ff */
[----:B------:R-:W-:-:S05]  /*0970*/  IMAD R5, R4, R6, R5 ;  /* 0x0000000604057224 */ /* 0x000fca00078e0205 */
[----:B------:R-:W-:-:S13]  /*0980*/  ISETP.GT.U32.AND P2, PT, R4, R5, PT ;  /* 0x000000050400720c */ /* 0x000fda0003f44070 */
[-C--:B------:R-:W-:Y:S02]  /*0990*/  @!P2 IADD3 R5, PT, PT, R5, -R4.reuse, RZ ;  /* 0x800000040505a210 */ /* 0x080fe40007ffe0ff */
[----:B------:R-:W-:Y:S02]  /*09a0*/  @!P2 IADD3 R8, PT, PT, R8, 0x1, RZ ;  /* 0x000000010808a810 */ /* 0x000fe40007ffe0ff */
[----:B------:R-:W-:Y:S02]  /*09b0*/  ISETP.GE.U32.AND P0, PT, R5, R4, PT ;  /* 0x000000040500720c */ /* 0x000fe40003f06070 */
[----:B------:R-:W-:Y:S02]  /*09c0*/  LOP3.LUT R4, R13, R2, RZ, 0x3c, !PT ;  /* 0x000000020d047212 */ /* 0x000fe400078e3cff */
[----:B------:R-:W-:Y:S02]  /*09d0*/  ISETP.NE.AND P2, PT, R2, RZ, PT ;  /* 0x000000ff0200720c */ /* 0x000fe40003f45270 */
[----:B------:R-:W-:-:S07]  /*09e0*/  ISETP.GE.AND P1, PT, R4, RZ, PT ;  /* 0x000000ff0400720c */ /* 0x000fce0003f26270 */
[----:B------:R-:W-:-:S05]  /*09f0*/  @P0 VIADD R8, R8, 0x1 ;  /* 0x0000000108080836 */ /* 0x000fca0000000000 */
[----:B------:R-:W-:-:S04]  /*0a00*/  MOV R10, R8 ;  /* 0x00000008000a7202 */ /* 0x000fc80000000f00 */
[----:B------:R-:W-:Y:S02]  /*0a10*/  @!P1 IADD3 R10, PT, PT, -R10, RZ, RZ ;  /* 0x000000ff0a0a9210 */ /* 0x000fe40007ffe1ff */
[----:B------:R-:W-:-:S04]  /*0a20*/  @!P2 LOP3.LUT R10, RZ, R2, RZ, 0x33, !PT ;  /* 0x00000002ff0aa212 */ /* 0x000fc800078e33ff */
[----:B------:R-:W-:-:S04]  /*0a30*/  ISETP.GE.AND P0, PT, R10, R7, PT ;  /* 0x000000070a00720c */ /* 0x000fc80003f06270 */
[----:B------:R-:W-:-:S13]  /*0a40*/  ISETP.LT.OR P0, PT, R2, RZ, P0 ;  /* 0x000000ff0200720c */ /* 0x000fda0000701670 */
[----:B------:R-:W-:Y:S05]  /*0a50*/  @P0 EXIT ;  /* 0x000000000000094d */ /* 0x000fea0003800000 */
[C---:B------:R-:W-:Y:S02]  /*0a60*/  ISETP.GE.AND P0, PT, R10.reuse, R3, PT ;  /* 0x000000030a00720c */ /* 0x040fe40003f06270 */
[----:B------:R-:W-:-:S05]  /*0a70*/  IADD3 R5, PT, PT, -R10, RZ, RZ ;  /* 0x000000ff0a057210 */ /* 0x000fca0007ffe1ff */
[----:B------:R-:W-:-:S06]  /*0a80*/  IMAD R13, R2, R5, R13 ;  /* 0x00000005020d7224 */ /* 0x000fcc00078e020d */
[----:B------:R-:W-:Y:S05]  /*0a90*/  @P0 BRA `(.L_x_51) ;  /* 0x0000000000680947 */ /* 0x000fea0003800000 */
[----:B------:R-:W0:Y:S01]  /*0aa0*/  LDC.64 R4, c[0x0][0x380] ;  /* 0x0000e000ff047b82 */ /* 0x000e220000000a00 */
[-C--:B------:R-:W-:Y:S02]  /*0ab0*/  IMAD R6, R11, R2.reuse, RZ ;  /* 0x000000020b067224 */ /* 0x080fe400078e02ff */
[----:B------:R-:W-:Y:S02]  /*0ac0*/  IMAD R0, R10, R2, R13 ;  /* 0x000000020a007224 */ /* 0x000fe400078e020d */
[----:B------:R-:W-:-:S03]  /*0ad0*/  IMAD R13, R6, 0x3, RZ ;  /* 0x00000003060d7824 */ /* 0x000fc600078e02ff */
[----:B------:R-:W1:Y:S01]  /*0ae0*/  LDC.64 R8, c[0x0][0x388] ;  /* 0x0000e200ff087b82 */ /* 0x000e620000000a00 */
[----:B------:R-:W-:-:S04]  /*0af0*/  IMAD R11, R13, R3, R0 ;  /* 0x000000030d0b7224 */ /* 0x000fc800078e0200 */
[----:B0-----:R-:W-:-:S06]  /*0b00*/  IMAD.WIDE R10, R11, 0x4, R4 ;  /* 0x000000040b0a7825 */ /* 0x001fcc00078e0204 */
[----:B------:R-:W2:Y:S01]  /*0b10*/  LDG.E R11, desc[UR6][R10.64] ;  /* 0x000000060a0b7981 */ /* 0x000ea2000c1e1900 */
[----:B------:R-:W-:Y:S02]  /*0b20*/  IMAD.IADD R17, R13, 0x1, R2 ;  /* 0x000000010d117824 */ /* 0x000fe400078e0202 */
[--C-:B------:R-:W-:Y:S02]  /*0b30*/  IMAD R13, R7, R13, R0.reuse ;  /* 0x0000000d070d7224 */ /* 0x100fe400078e0200 */
[----:B------:R-:W-:Y:S02]  /*0b40*/  IMAD R15, R17, R3, R0 ;  /* 0x00000003110f7224 */ /* 0x000fe400078e0200 */
[----:B-1----:R-:W-:-:S04]  /*0b50*/  IMAD.WIDE R12, R13, 0x4, R8 ;  /* 0x000000040d0c7825 */ /* 0x002fc800078e0208 */
[----:B------:R-:W-:Y:S01]  /*0b60*/  IMAD.WIDE R14, R15, 0x4, R4 ;  /* 0x000000040f0e7825 */ /* 0x000fe200078e0204 */
[----:B------:R-:W-:Y:S01]  /*0b70*/  IADD3 R6, PT, PT, R17, R2, RZ ;  /* 0x0000000211067210 */ /* 0x000fe20007ffe0ff */
[----:B--2---:R-:W-:Y:S04]  /*0b80*/  STG.E desc[UR6][R12.64], R11 ;  /* 0x0000000b0c007986 */ /* 0x004fe8000c101906 */
[----:B------:R-:W2:Y:S01]  /*0b90*/  LDG.E R15, desc[UR6][R14.64] ;  /* 0x000000060e0f7981 */ /* 0x000ea2000c1e1900 */
[--C-:B------:R-:W-:Y:S02]  /*0ba0*/  IMAD R17, R7, R17, R0.reuse ;  /* 0x0000001107117224 */ /* 0x100fe400078e0200 */
[----:B------:R-:W-:Y:S02]  /*0bb0*/  IMAD R19, R6, R3, R0 ;  /* 0x0000000306137224 */ /* 0x000fe400078e0200 */
[----:B------:R-:W-:-:S04]  /*0bc0*/  IMAD.WIDE R2, R17, 0x4, R8 ;  /* 0x0000000411027825 */ /* 0x000fc800078e0208 */
[----:B------:R-:W-:Y:S01]  /*0bd0*/  IMAD.WIDE R4, R19, 0x4, R4 ;  /* 0x0000000413047825 */ /* 0x000fe200078e0204 */
[----:B--2---:R-:W-:Y:S05]  /*0be0*/  STG.E desc[UR6][R2.64], R15 ;  /* 0x0000000f02007986 */ /* 0x004fea000c101906 */
[----:B------:R-:W2:Y:S01]  /*0bf0*/  LDG.E R5, desc[UR6][R4.64] ;  /* 0x0000000604057981 */ /* 0x000ea2000c1e1900 */
[----:B------:R-:W-:-:S04]  /*0c00*/  IMAD R7, R7, R6, R0 ;  /* 0x0000000607077224 */ /* 0x000fc800078e0200 */
[----:B------:R-:W-:-:S05]  /*0c10*/  IMAD.WIDE R8, R7, 0x4, R8 ;  /* 0x0000000407087825 */ /* 0x000fca00078e0208 */
[----:B--2---:R-:W-:Y:S01]  /*0c20*/  STG.E desc[UR6][R8.64], R5 ;  /* 0x0000000508007986 */ /* 0x004fe2000c101906 */
[----:B------:R-:W-:Y:S05]  /*0c30*/  EXIT ;  /* 0x000000000000794d */ /* 0x000fea0003800000 */
.L_x_51:
[----:B------:R-:W0:Y:S01]  /*0c40*/  LDC.64 R8, c[0x0][0x388] ;  /* 0x0000e200ff087b82 */ /* 0x000e220000000a00 */
[----:B------:R-:W-:-:S04]  /*0c50*/  IMAD R7, R7, R11, RZ ;  /* 0x0000000b07077224 */ /* 0x000fc800078e02ff */
[----:B------:R-:W-:-:S04]  /*0c60*/  IMAD R7, R7, 0x3, R10 ;  /* 0x0000000307077824 */ /* 0x000fc800078e020a */
[----:B------:R-:W-:-:S05]  /*0c70*/  IMAD R7, R7, R2, R13 ;  /* 0x0000000207077224 */ /* 0x000fca00078e020d */
[----:B------:R-:W-:-:S04]  /*0c80*/  IADD3 R5, PT, PT, R0, R7, RZ ;  /* 0x0000000700057210 */ /* 0x000fc80007ffe0ff */
[----:B------:R-:W-:Y:S01]  /*0c90*/  IADD3 R11, PT, PT, R0, R5, RZ ;  /* 0x00000005000b7210 */ /* 0x000fe20007ffe0ff */
[----:B0-----:R-:W-:-:S04]  /*0ca0*/  IMAD.WIDE R2, R7, 0x4, R8 ;  /* 0x0000000407027825 */ /* 0x001fc800078e0208 */
[--C-:B------:R-:W-:Y:S01]  /*0cb0*/  IMAD.WIDE R4, R5, 0x4, R8.reuse ;  /* 0x0000000405047825 */ /* 0x100fe200078e0208 */
[----:B------:R-:W-:Y:S03]  /*0cc0*/  STG.E desc[UR6][R2.64], RZ ;  /* 0x000000ff02007986 */ /* 0x000fe6000c101906 */
[----:B------:R-:W-:Y:S01]  /*0cd0*/  IMAD.WIDE R6, R11, 0x4, R8 ;  /* 0x000000040b067825 */ /* 0x000fe200078e0208 */
[----:B------:R-:W-:Y:S04]  /*0ce0*/  STG.E desc[UR6][R4.64], RZ ;  /* 0x000000ff04007986 */ /* 0x000fe8000c101906 */
[----:B------:R-:W-:Y:S01]  /*0cf0*/  STG.E desc[UR6][R6.64], RZ ;  /* 0x000000ff06007986 */ /* 0x000fe2000c101906 */
[----:B------:R-:W-:Y:S05]  /*0d00*/  EXIT ;  /* 0x000000000000794d */ /* 0x000fea0003800000 */
.L_x_52:
        /* <DEDUP_REMOVED lines=15> */
.L_x_95:


//--------------------- .text._Z17resizKernel_torchPhPfS0_iiiifff --------------------------
	.section	.text._Z17resizKernel_torchPhPfS0_iiiifff,"ax",@progbits
	.align	128
        .global         _Z17resizKernel_torchPhPfS0_iiiifff
        .type           _Z17resizKernel_torchPhPfS0_iiiifff,@function
        .size           _Z17resizKernel_torchPhPfS0_iiiifff,(.L_x_88 - _Z17resizKernel_torchPhPfS0_iiiifff)
        .other          _Z17resizKernel_torchPhPfS0_iiiifff,@"STO_CUDA_ENTRY STV_DEFAULT"
_Z17resizKernel_torchPhPfS0_iiiifff:
.text._Z17resizKernel_torchPhPfS0_iiiifff:
[----:B------:R-:W-:Y:S08]  /*0000*/  LDC R1, c[0x0][0x37c] ;  /* 0x0000df00ff017b82 */ /* 0x000ff00000000800 */
[----:B------:R-:W0:Y:S01]  /*0010*/  LDC.64 R2, c[0x0][0x398] ;  /* 0x0000e600ff027b82 */ /* 0x000e220000000a00 */
[----:B------:R-:W1:Y:S07]  /*0020*/  S2R R6, SR_TID.X ;  /* 0x0000000000067919 */ /* 0x000e6e0000002100 */
[----:B------:R-:W1:Y:S08]  /*0030*/  S2UR UR4, SR_CTAID.X ;  /* 0x00000000000479c3 */ /* 0x000e700000002500 */
[----:B------:R-:W1:Y:S01]  /*0040*/  LDC R7, c[0x0][0x360] ;  /* 0x0000d800ff077b82 */ /* 0x000e620000000800 */
[-C--:B0-----:R-:W-:Y:S01]  /*0050*/  IMAD R4, R3, R2.reuse, RZ ;  /* 0x0000000203047224 */ /* 0x081fe200078e02ff */
[----:B------:R-:W-:-:S04]  /*0060*/  IABS R8, R2 ;  /* 0x0000000200087213 */ /* 0x000fc80000000000 */
[-C--:B------:R-:W-:Y:S01]  /*0070*/  IABS R0, R4.reuse ;  /* 0x0000000400007213 */ /* 0x080fe20000000000 */
[----:B------:R-:W0:Y:S01]  /*0080*/  I2F.RP R9, R8 ;  /* 0x0000000800097306 */ /* 0x000e220000209400 */
[----:B------:R-:W-:Y:S02]  /*0090*/  IABS R12, R4 ;  /* 0x00000004000c7213 */ /* 0x000fe40000000000 */
[----:B------:R-:W-:-:S05]  /*00a0*/  ISETP.NE.AND P2, PT, R4, RZ, PT ;  /* 0x000000ff0400720c */ /* 0x000fca0003f45270 */
[----:B------:R-:W2:Y:S01]  /*00b0*/  I2F.RP R5, R0 ;  /* 0x0000000000057306 */ /* 0x000ea20000209400 */
[----:B-1----:R-:W-:-:S05]  /*00c0*/  IMAD R7, R7, UR4, R6 ;  /* 0x0000000407077c24 */ /* 0x002fca000f8e0206 */
[----:B------:R-:W-:Y:S02]  /*00d0*/  ISETP.GE.AND P3, PT, R7, RZ, PT ;  /* 0x000000ff0700720c */ /* 0x000fe40003f66270 */
[----:B0-----:R-:W-:Y:S08]  /*00e0*/  MUFU.RCP R9, R9 ;  /* 0x0000000900097308 */ /* 0x001ff00000001000 */
[----:B--2---:R-:W0:Y:S02]  /*00f0*/  MUFU.RCP R5, R5 ;  /* 0x0000000500057308 */ /* 0x004e240000001000 */
[----:B0-----:R-:W-:-:S06]  /*0100*/  VIADD R10, R5, 0xffffffe ;  /* 0x0ffffffe050a7836 */ /* 0x001fcc0000000000 */
[----:B------:R0:W1:Y:S02]  /*0110*/  F2I.FTZ.U32.TRUNC.NTZ R11, R10 ;  /* 0x0000000a000b7305 */ /* 0x000064000021f000 */
[----:B0-----:R-:W-:Y:S02]  /*0120*/  IMAD.MOV.U32 R10, RZ, RZ, RZ ;  /* 0x000000ffff0a7224 */ /* 0x001fe400078e00ff */
[----:B-1----:R-:W-:-:S04]  /*0130*/  IMAD.MOV R13, RZ, RZ, -R11 ;  /* 0x000000ffff0d7224 */ /* 0x002fc800078e0a0b */
[----:B------:R-:W-:Y:S01]  /*0140*/  IMAD R5, R13, R0, RZ ;  /* 0x000000000d057224 */ /* 0x000fe200078e02ff */
[----:B------:R-:W-:-:S03]  /*0150*/  IABS R13, R7 ;  /* 0x00000007000d7213 */ /* 0x000fc60000000000 */
[----:B------:R-:W-:-:S04]  /*0160*/  IMAD.HI.U32 R6, R11, R5, R10 ;  /* 0x000000050b067227 */ /* 0x000fc800078e000a */
[----:B------:R-:W-:Y:S02]  /*0170*/  IMAD.MOV R5, RZ, RZ, -R12 ;  /* 0x000000ffff057224 */ /* 0x000fe400078e0a0c */
[----:B------:R-:W-:-:S04]  /*0180*/  IMAD.HI.U32 R6, R6, R13, RZ ;  /* 0x0000000d06067227 */ /* 0x000fc800078e00ff */
[----:B------:R-:W-:Y:S02]  /*0190*/  IMAD R13, R6, R5, R13 ;  /* 0x00000005060d7224 */ /* 0x000fe400078e020d */
[----:B------:R-:W-:Y:S01]  /*01a0*/  VIADD R11, R9, 0xffffffe ;  /* 0x0ffffffe090b7836 */ /* 0x000fe20000000000 */
[----:B------:R-:W-:Y:S02]  /*01b0*/  LOP3.LUT R9, RZ, R4, RZ, 0x33, !PT ;  /* 0x00000004ff097212 */ /* 0x000fe400078e33ff */
[----:B------:R-:W-:-:S03]  /*01c0*/  ISETP.GT.U32.AND P1, PT, R0, R13, PT ;  /* 0x0000000d0000720c */ /* 0x000fc60003f24070 */
[----:B------:R-:W0:Y:S10]  /*01d0*/  F2I.FTZ.U32.TRUNC.NTZ R11, R11 ;  /* 0x0000000b000b7305 */ /* 0x000e34000021f000 */
[----:B------:R-:W-:-:S04]  /*01e0*/  @!P1 IMAD.IADD R13, R13, 0x1, -R0 ;  /* 0x000000010d0d9824 */ /* 0x000fc800078e0a00 */
[----:B------:R-:W-:Y:S01]  /*01f0*/  IMAD.IADD R10, R13, 0x1, -R0 ;  /* 0x000000010d0a7824 */ /* 0x000fe200078e0a00 */
[----:B------:R-:W-:Y:S01]  /*0200*/  ISETP.GT.U32.AND P0, PT, R0, R13, PT ;  /* 0x0000000d0000720c */ /* 0x000fe20003f04070 */
[----:B0-----:R-:W-:-:S03]  /*0210*/  IMAD.MOV R15, RZ, RZ, -R11 ;  /* 0x000000ffff0f7224 */ /* 0x001fc600078e0a0b */
[----:B------:R-:W-:Y:S01]  /*0220*/  SEL R10, R10, R13, !P0 ;  /* 0x0000000d0a0a7207 */ /* 0x000fe20004000000 */
[----:B------:R-:W-:-:S04]  /*0230*/  IMAD R15, R15, R8, RZ ;  /* 0x000000080f0f7224 */ /* 0x000fc800078e02ff */
[----:B------:R-:W-:-:S05]  /*0240*/  @!P3 IMAD.MOV R10, RZ, RZ, -R10 ;  /* 0x000000ffff0ab224 */ /* 0x000fca00078e0a0a */
[----:B------:R-:W-:Y:S01]  /*0250*/  SEL R5, R9, R10, !P2 ;  /* 0x0000000a09057207 */ /* 0x000fe20005000000 */
[----:B------:R-:W-:-:S03]  /*0260*/  IMAD.MOV.U32 R10, RZ, RZ, RZ ;  /* 0x000000ffff0a7224 */ /* 0x000fc600078e00ff */
[----:B------:R-:W-:Y:S01]  /*0270*/  IABS R12, R5 ;  /* 0x00000005000c7213 */ /* 0x000fe20000000000 */
[----:B------:R-:W-:-:S04]  /*0280*/  IMAD.HI.U32 R10, R11, R15, R10 ;  /* 0x0000000f0b0a7227 */ /* 0x000fc800078e000a */
[----:B------:R-:W-:-:S04]  /*0290*/  IMAD.MOV.U32 R11, RZ, RZ, R12 ;  /* 0x000000ffff0b7224 */ /* 0x000fc800078e000c */
[----:B------:R-:W-:-:S04]  /*02a0*/  IMAD.HI.U32 R10, R10, R11, RZ ;  /* 0x0000000b0a0a7227 */ /* 0x000fc800078e00ff */
[----:B------:R-:W-:-:S04]  /*02b0*/  IMAD.MOV R12, RZ, RZ, -R10 ;  /* 0x000000ffff0c7224 */ /* 0x000fc800078e0a0a */
        /* <DEDUP_REMOVED lines=8> */
[----:B------:R-:W-:-:S04]  /*0340*/  @P0 VIADD R10, R10, 0x1 ;  /* 0x000000010a0a0836 */ /* 0x000fc80000000000 */
[----:B------:R-:W-:-:S04]  /*0350*/  IMAD.MOV.U32 R8, RZ, RZ, R10 ;  /* 0x000000ffff087224 */ /* 0x000fc800078e000a */
[----:B------:R-:W-:Y:S01]  /*0360*/  @!P3 IMAD.MOV R8, RZ, RZ, -R8 ;  /* 0x000000ffff08b224 */ /* 0x000fe200078e0a08 */
[----:B------:R-:W-:-:S04]  /*0370*/  @!P4 LOP3.LUT R8, RZ, R2, RZ, 0x33, !PT ;  /* 0x00000002ff08c212 */ /* 0x000fc800078e33ff */
[----:B------:R-:W-:-:S04]  /*0380*/  ISETP.GE.AND P0, PT, R8, R3, PT ;  /* 0x000000030800720c */ /* 0x000fc80003f06270 */
[----:B------:R-:W-:-:S13]  /*0390*/  ISETP.LT.OR P0, PT, R2, RZ, P0 ;  /* 0x000000ff0200720c */ /* 0x000fda0000701670 */
[----:B------:R-:W-:Y:S05]  /*03a0*/  @P0 EXIT ;  /* 0x000000000000094d */ /* 0x000fea0003800000 */
[----:B------:R-:W0:Y:S01]  /*03b0*/  LDCU UR4, c[0x0][0x3a4] ;  /* 0x00007480ff0477ac */ /* 0x000e220008000800 */
[----:B------:R-:W-:Y:S01]  /*03c0*/  I2FP.F32.S32 R3, R3 ;  /* 0x0000000300037245 */ /* 0x000fe20000201400 */
[----:B------:R-:W-:Y:S01]  /*03d0*/  @!P1 VIADD R6, R6, 0x1 ;  /* 0x0000000106069836 */ /* 0x000fe20000000000 */
[----:B------:R-:W-:Y:S02]  /*03e0*/  ISETP.GE.U32.AND P0, PT, R13, R0, PT ;  /* 0x000000000d00720c */ /* 0x000fe40003f06070 */
[----:B------:R-:W1:Y:S01]  /*03f0*/  MUFU.RCP R2, R3 ;  /* 0x0000000300027308 */ /* 0x000e620000001000 */
[----:B------:R-:W-:-:S04]  /*0400*/  LOP3.LUT R0, R7, R4, RZ, 0x3c, !PT ;  /* 0x0000000407007212 */ /* 0x000fc800078e3cff */
[----:B------:R-:W-:-:S06]  /*0410*/  ISETP.GE.AND P3, PT, R0, RZ, PT ;  /* 0x000000ff0000720c */ /* 0x000fcc0003f66270 */
[----:B------:R-:W-:Y:S01]  /*0420*/  @P0 VIADD R6, R6, 0x1 ;  /* 0x0000000106060836 */ /* 0x000fe20000000000 */
[----:B0-----:R-:W-:-:S04]  /*0430*/  I2FP.F32.S32 R0, UR4 ;  /* 0x0000000400007c45 */ /* 0x001fc80008201400 */
[----:B------:R-:W0:Y:S01]  /*0440*/  FCHK P0, R0, R3 ;  /* 0x0000000300007302 */ /* 0x000e220000000000 */
[----:B-1----:R-:W-:Y:S01]  /*0450*/  FFMA R11, -R3, R2, 1 ;  /* 0x3f800000030b7423 */ /* 0x002fe20000000102 */
[----:B------:R-:W-:-:S03]  /*0460*/  @!P3 IMAD.MOV R6, RZ, RZ, -R6 ;  /* 0x000000ffff06b224 */ /* 0x000fc600078e0a06 */
[----:B------:R-:W-:Y:S02]  /*0470*/  FFMA R11, R2, R11, R2 ;  /* 0x0000000b020b7223 */ /* 0x000fe40000000002 */
[----:B------:R-:W-:Y:S02]  /*0480*/  SEL R6, R9, R6, !P2 ;  /* 0x0000000609067207 */ /* 0x000fe40005000000 */
[----:B------:R-:W-:-:S04]  /*0490*/  FFMA R2, R0, R11, RZ ;  /* 0x0000000b00027223 */ /* 0x000fc800000000ff */
[----:B------:R-:W-:-:S04]  /*04a0*/  FFMA R13, -R3, R2, R0 ;  /* 0x00000002030d7223 */ /* 0x000fc80000000100 */
[----:B------:R-:W-:Y:S01]  /*04b0*/  FFMA R13, R11, R13, R2 ;  /* 0x0000000d0b0d7223 */ /* 0x000fe20000000002 */
[----:B0-----:R-:W-:Y:S06]  /*04c0*/  @!P0 BRA `(.L_x_53) ;  /* 0x0000000000108947 */ /* 0x001fec0003800000 */
[----:B------:R-:W-:Y:S01]  /*04d0*/  IMAD.MOV.U32 R2, RZ, RZ, R0 ;  /* 0x000000ffff027224 */ /* 0x000fe200078e0000 */
[----:B------:R-:W-:-:S07]  /*04e0*/  MOV R10, 0x500 ;  /* 0x00000500000a7802 */ /* 0x000fce0000000f00 */
[----:B------:R-:W-:Y:S05]  /*04f0*/  CALL.REL.NOINC `($__internal_2_$__cuda_sm3x_div_rn_noftz_f32_slowpath) ;  /* 0x0000000400c47944 */ /* 0x000fea0003c00000 */
[----:B------:R-:W-:-:S07]  /*0500*/  IMAD.MOV.U32 R13, RZ, RZ, R3 ;  /* 0x000000ffff0d7224 */ /* 0x000fce00078e0003 */
.L_x_53:
[----:B------:R-:W0:Y:S02]  /*0510*/  LDCU UR4, c[0x0][0x398] ;  /* 0x00007300ff0477ac */ /* 0x000e240008000800 */
[----:B0-----:R-:W-:Y:S01]  /*0520*/  I2FP.F32.U32 R9, UR4 ;  /* 0x0000000400097c45 */ /* 0x001fe20008201000 */
[----:B------:R-:W0:Y:S03]  /*0530*/  LDCU UR4, c[0x0][0x3a0] ;  /* 0x00007400ff0477ac */ /* 0x000e260008000800 */
[----:B------:R-:W1:Y:S01]  /*0540*/  MUFU.RCP R10, R9 ;  /* 0x00000009000a7308 */ /* 0x000e620000001000 */
[----:B0-----:R-:W-:Y:S01]  /*0550*/  I2FP.F32.S32 R2, UR4 ;  /* 0x0000000400027c45 */ /* 0x001fe20008201400 */
[----:B-1----:R-:W-:-:S06]  /*0560*/  FFMA R3, -R9, R10, 1 ;  /* 0x3f80000009037423 */ /* 0x002fcc000000010a */
[----:B------:R-:W0:Y:S01]  /*0570*/  FCHK P0, R2, R9 ;  /* 0x0000000902007302 */ /* 0x000e220000000000 */
[----:B------:R-:W-:-:S04]  /*0580*/  FFMA R3, R10, R3, R10 ;  /* 0x000000030a037223 */ /* 0x000fc8000000000a */
[----:B------:R-:W-:-:S04]  /*0590*/  FFMA R10, R2, R3, RZ ;  /* 0x00000003020a7223 */ /* 0x000fc800000000ff */
[----:B------:R-:W-:-:S04]  /*05a0*/  FFMA R11, -R9, R10, R2 ;  /* 0x0000000a090b7223 */ /* 0x000fc80000000102 */
[----:B------:R-:W-:Y:S01]  /*05b0*/  FFMA R3, R3, R11, R10 ;  /* 0x0000000b03037223 */ /* 0x000fe2000000000a */
[----:B0-----:R-:W-:Y:S06]  /*05c0*/  @!P0 BRA `(.L_x_54) ;  /* 0x00000000000c8947 */ /* 0x001fec0003800000 */
[----:B------:R-:W-:Y:S02]  /*05d0*/  MOV R3, R9 ;  /* 0x0000000900037202 */ /* 0x000fe40000000f00 */
[----:B------:R-:W-:-:S07]  /*05e0*/  MOV R10, 0x600 ;  /* 0x00000600000a7802 */ /* 0x000fce0000000f00 */
[----:B------:R-:W-:Y:S05]  /*05f0*/  CALL.REL.NOINC `($__internal_2_$__cuda_sm3x_div_rn_noftz_f32_slowpath) ;  /* 0x0000000400847944 */ /* 0x000fea0003c00000 */
.L_x_54:
[----:B------:R-:W0:Y:S01]  /*0600*/  LDC R16, c[0x0][0x398] ;  /* 0x0000e600ff107b82 */ /* 0x000e220000000800 */
[----:B------:R-:W-:Y:S01]  /*0610*/  ISETP.GE.AND P1, PT, R5, RZ, PT ;  /* 0x000000ff0500720c */ /* 0x000fe20003f26270 */
[----:B------:R-:W1:Y:S01]  /*0620*/  LDCU.128 UR8, c[0x0][0x3a0] ;  /* 0x00007400ff0877ac */ /* 0x000e620008000c00 */
[----:B------:R-:W-:Y:S01]  /*0630*/  I2FP.F32.S32 R8, R8 ;  /* 0x0000000800087245 */ /* 0x000fe20000201400 */
[----:B------:R-:W2:Y:S04]  /*0640*/  LDCU.64 UR6, c[0x0][0x380] ;  /* 0x00007000ff0677ac */ /* 0x000ea80008000a00 */
[----:B------:R-:W-:Y:S01]  /*0650*/  FMUL R13, R8, R13 ;  /* 0x0000000d080d7220 */ /* 0x000fe20000400000 */
[----:B------:R-:W3:Y:S01]  /*0660*/  LDCU.64 UR4, c[0x0][0x358] ;  /* 0x00006b00ff0477ac */ /* 0x000ee20008000a00 */
[----:B0-----:R-:W-:-:S02]  /*0670*/  IABS R9, R16 ;  /* 0x0000001000097213 */ /* 0x001fc40000000000 */
[----:B------:R-:W-:Y:S02]  /*0680*/  ISETP.NE.AND P2, PT, R16, RZ, PT ;  /* 0x000000ff1000720c */ /* 0x000fe40003f45270 */
[----:B------:R-:W0:Y:S08]  /*0690*/  I2F.RP R12, R9 ;  /* 0x00000009000c7306 */ /* 0x000e300000209400 */
[----:B0-----:R-:W0:Y:S02]  /*06a0*/  MUFU.RCP R12, R12 ;  /* 0x0000000c000c7308 */ /* 0x001e240000001000 */
[----:B0-----:R-:W-:-:S06]  /*06b0*/  VIADD R10, R12, 0xffffffe ;  /* 0x0ffffffe0c0a7836 */ /* 0x001fcc0000000000 */
[----:B------:R0:W4:Y:S02]  /*06c0*/  F2I.FTZ.U32.TRUNC.NTZ R11, R10 ;  /* 0x0000000a000b7305 */ /* 0x000124000021f000 */
[----:B0-----:R-:W-:Y:S02]  /*06d0*/  IMAD.MOV.U32 R10, RZ, RZ, RZ ;  /* 0x000000ffff0a7224 */ /* 0x001fe400078e00ff */
[----:B----4-:R-:W-:-:S04]  /*06e0*/  IMAD.MOV R14, RZ, RZ, -R11 ;  /* 0x000000ffff0e7224 */ /* 0x010fc800078e0a0b */
[----:B------:R-:W-:Y:S01]  /*06f0*/  IMAD R15, R14, R9, RZ ;  /* 0x000000090e0f7224 */ /* 0x000fe200078e02ff */
[----:B------:R-:W-:-:S03]  /*0700*/  IABS R14, R5 ;  /* 0x00000005000e7213 */ /* 0x000fc60000000000 */
[----:B------:R-:W-:Y:S02]  /*0710*/  IMAD.HI.U32 R15, R11, R15, R10 ;  /* 0x0000000f0b0f7227 */ /* 0x000fe400078e000a */
[----:B------:R-:W0:Y:S04]  /*0720*/  LDC.64 R10, c[0x0][0x388] ;  /* 0x0000e200ff0a7b82 */ /* 0x000e280000000a00 */
[----:B------:R-:W-:-:S04]  /*0730*/  IMAD.HI.U32 R15, R15, R14, RZ ;  /* 0x0000000e0f0f7227 */ /* 0x000fc800078e00ff */
[----:B------:R-:W-:-:S04]  /*0740*/  IMAD.MOV R15, RZ, RZ, -R15 ;  /* 0x000000ffff0f7224 */ /* 0x000fc800078e0a0f */
[----:B------:R-:W-:-:S05]  /*0750*/  IMAD R14, R9, R15, R14 ;  /* 0x0000000f090e7224 */ /* 0x000fca00078e020e */
[----:B------:R-:W-:-:S13]  /*0760*/  ISETP.GT.U32.AND P0, PT, R9, R14, PT ;  /* 0x0000000e0900720c */ /* 0x000fda0003f04070 */
[----:B------:R-:W-:-:S05]  /*0770*/  @!P0 IMAD.IADD R14, R14, 0x1, -R9 ;  /* 0x000000010e0e8824 */ /* 0x000fca00078e0a09 */
[----:B------:R-:W-:-:S13]  /*0780*/  ISETP.GT.U32.AND P0, PT, R9, R14, PT ;  /* 0x0000000e0900720c */ /* 0x000fda0003f04070 */
[----:B------:R-:W-:Y:S01]  /*0790*/  @!P0 IMAD.IADD R14, R14, 0x1, -R9 ;  /* 0x000000010e0e8824 */ /* 0x000fe200078e0a09 */
[----:B------:R-:W-:-:S03]  /*07a0*/  FSETP.GT.AND P0, PT, R13, R0, PT ;  /* 0x000000000d00720b */ /* 0x000fc60003f04000 */
[----:B------:R-:W-:Y:S01]  /*07b0*/  IMAD.MOV.U32 R9, RZ, RZ, R14 ;  /* 0x000000ffff097224 */ /* 0x000fe200078e000e */
[----:B------:R-:W-:-:S03]  /*07c0*/  FSEL R0, R0, R13, P0 ;  /* 0x0000000d00007208 */ /* 0x000fc60000000000 */
[----:B------:R-:W-:Y:S01]  /*07d0*/  @!P1 IMAD.MOV R9, RZ, RZ, -R9 ;  /* 0x000000ffff099224 */ /* 0x000fe200078e0a09 */
[----:B------:R-:W-:Y:S02]  /*07e0*/  @!P2 LOP3.LUT R9, RZ, R16, RZ, 0x33, !PT ;  /* 0x00000010ff09a212 */ /* 0x000fe400078e33ff */
[----:B------:R-:W-:Y:S02]  /*07f0*/  FSETP.GEU.AND P1, PT, R13, RZ, PT ;  /* 0x000000ff0d00720b */ /* 0x000fe40003f2e000 */
[----:B------:R-:W-:Y:S02]  /*0800*/  I2FP.F32.S32 R8, R9 ;  /* 0x0000000900087245 */ /* 0x000fe40000201400 */
[----:B------:R-:W-:-:S03]  /*0810*/  FSEL R0, R0, RZ, P1 ;  /* 0x000000ff00007208 */ /* 0x000fc60000800000 */
[----:B------:R-:W-:Y:S01]  /*0820*/  FMUL R3, R8, R3 ;  /* 0x0000000308037220 */ /* 0x000fe20000400000 */
[----:B------:R-:W1:Y:S04]  /*0830*/  F2I.TRUNC.NTZ R17, R0 ;  /* 0x0000000000117305 */ /* 0x000e68000020f100 */
[C---:B------:R-:W-:Y:S02]  /*0840*/  FSETP.GT.AND P0, PT, R3.reuse, R2, PT ;  /* 0x000000020300720b */ /* 0x040fe40003f04000 */
[----:B------:R-:W-:Y:S02]  /*0850*/  FSETP.GEU.AND P1, PT, R3, RZ, PT ;  /* 0x000000ff0300720b */ /* 0x000fe40003f2e000 */
[----:B------:R-:W-:-:S04]  /*0860*/  FSEL R2, R2, R3, P0 ;  /* 0x0000000302027208 */ /* 0x000fc80000000000 */
[----:B------:R-:W-:Y:S01]  /*0870*/  FSEL R2, R2, RZ, P1 ;  /* 0x000000ff02027208 */ /* 0x000fe20000800000 */
[----:B-1----:R-:W-:-:S05]  /*0880*/  IMAD R9, R6, UR9, R17 ;  /* 0x0000000906097c24 */ /* 0x002fca000f8e0211 */
[----:B------:R-:W1:Y:S02]  /*0890*/  F2I.TRUNC.NTZ R2, R2 ;  /* 0x0000000200027305 */ /* 0x000e64000020f100 */
[----:B-1----:R-:W-:-:S04]  /*08a0*/  IMAD R9, R9, UR8, R2 ;  /* 0x0000000809097c24 */ /* 0x002fc8000f8e0202 */
[----:B------:R-:W-:-:S05]  /*08b0*/  IMAD R9, R9, 0x3, RZ ;  /* 0x0000000309097824 */ /* 0x000fca00078e02ff */
[----:B--2---:R-:W-:Y:S01]  /*08c0*/  IADD3 R8, P0, PT, R9, UR6, RZ ;  /* 0x0000000609087c10 */ /* 0x004fe2000ff1e0ff */
[----:B------:R-:W-:Y:S01]  /*08d0*/  IMAD R7, R7, 0x3, RZ ;  /* 0x0000000307077824 */ /* 0x000fe200078e02ff */
[----:B------:R-:W-:Y:S01]  /*08e0*/  I2FP.F32.S32 R12, R2 ;  /* 0x00000002000c7245 */ /* 0x000fe20000201400 */
[----:B------:R-:W1:Y:S01]  /*08f0*/  LDCU UR6, c[0x0][0x3b0] ;  /* 0x00007600ff0677ac */ /* 0x000e620008000800 */
[----:B------:R-:W-:-:S05]  /*0900*/  LEA.HI.X.SX32 R9, R9, UR7, 0x1, P0 ;  /* 0x0000000709097c11 */ /* 0x000fca00080f0eff */
[----:B---3--:R-:W2:Y:S01]  /*0910*/  LDG.E.U8 R0, desc[UR4][R8.64] ;  /* 0x0000000408007981 */ /* 0x008ea2000c1e1100 */
[----:B------:R-:W-:Y:S01]  /*0920*/  FADD R15, R3, -R12 ;  /* 0x8000000c030f7221 */ /* 0x000fe20000000000 */
[----:B------:R-:W-:Y:S01]  /*0930*/  I2FP.F32.S32 R12, R17 ;  /* 0x00000011000c7245 */ /* 0x000fe20000201400 */
[----:B------:R-:W3:Y:S01]  /*0940*/  LDC.64 R2, c[0x0][0x390] ;  /* 0x0000e400ff027b82 */ /* 0x000ee20000000a00 */
[----:B------:R-:W-:Y:S02]  /*0950*/  IMAD R17, R6, 0x3, RZ ;  /* 0x0000000306117824 */ /* 0x000fe400078e02ff */
[----:B0-----:R-:W-:-:S04]  /*0960*/  IMAD.WIDE R10, R7, 0x4, R10 ;  /* 0x00000004070a7825 */ /* 0x001fc800078e020a */
[----:B------:R-:W-:Y:S01]  /*0970*/  FADD R13, R13, -R12 ;  /* 0x8000000c0d0d7221 */ /* 0x000fe20000000000 */
[----:B------:R-:W-:-:S04]  /*0980*/  IMAD R19, R4, R17, R5 ;  /* 0x0000001104137224 */ /* 0x000fc800078e0205 */
[----:B---3--:R-:W-:Y:S01]  /*0990*/  IMAD.WIDE R6, R19, 0x4, R2 ;  /* 0x0000000413067825 */ /* 0x008fe200078e0202 */
[----:B--2---:R-:W-:-:S05]  /*09a0*/  I2FP.F32.U32 R0, R0 ;  /* 0x0000000000007245 */ /* 0x004fca0000201000 */
[----:B------:R-:W-:-:S04]  /*09b0*/  FFMA R0, RZ, R15, R0 ;  /* 0x0000000fff007223 */ /* 0x000fc80000000000 */
[----:B------:R-:W-:-:S04]  /*09c0*/  FADD R12, R0, -R0 ;  /* 0x80000000000c7221 */ /* 0x000fc80000000000 */
[----:B------:R-:W-:-:S05]  /*09d0*/  FFMA R12, R13, R12, R0 ;  /* 0x0000000c0d0c7223 */ /* 0x000fca0000000000 */
[C---:B------:R-:W-:Y:S02]  /*09e0*/  FSETP.GEU.AND P0, PT, R12.reuse, RZ, PT ;  /* 0x000000ff0c00720b */ /* 0x040fe40003f0e000 */
[----:B------:R-:W-:-:S04]  /*09f0*/  FMNMX.NAN R12, R12, 255, PT ;  /* 0x437f00000c0c7809 */ /* 0x000fc80003820000 */
[----:B------:R-:W-:-:S05]  /*0a00*/  FSEL R21, R12, RZ, P0 ;  /* 0x000000ff0c157208 */ /* 0x000fca0000000000 */
[----:B------:R-:W-:Y:S01]  /*0a10*/  FADD R23, R21, -UR10 ;  /* 0x8000000a15177e21 */ /* 0x000fe20008000000 */
[----:B------:R-:W-:Y:S04]  /*0a20*/  STG.E desc[UR4][R10.64], R21 ;  /* 0x000000150a007986 */ /* 0x000fe8000c101904 */
[----:B------:R0:W-:Y:S04]  /*0a30*/  STG.E desc[UR4][R6.64], R23 ;  /* 0x0000001706007986 */ /* 0x0001e8000c101904 */
[----:B------:R-:W2:Y:S02]  /*0a40*/  LDG.E.U8 R0, desc[UR4][R8.64+0x1] ;  /* 0x0000010408007981 */ /* 0x000ea4000c1e1100 */
[----:B--2---:R-:W-:-:S05]  /*0a50*/  I2FP.F32.U32 R0, R0 ;  /* 0x0000000000007245 */ /* 0x004fca0000201000 */
[----:B------:R-:W-:-:S04]  /*0a60*/  FFMA R0, RZ, R15, R0 ;  /* 0x0000000fff007223 */ /* 0x000fc80000000000 */
[----:B------:R-:W-:-:S04]  /*0a70*/  FADD R12, R0, -R0 ;  /* 0x80000000000c7221 */ /* 0x000fc80000000000 */
[----:B------:R-:W-:Y:S01]  /*0a80*/  FFMA R12, R13, R12, R0 ;  /* 0x0000000c0d0c7223 */ /* 0x000fe20000000000 */
[----:B------:R-:W-:-:S04]  /*0a90*/  IMAD.IADD R0, R4, 0x1, R5 ;  /* 0x0000000104007824 */ /* 0x000fc800078e0205 */
[----:B------:R-:W-:Y:S01]  /*0aa0*/  FSETP.GEU.AND P0, PT, R12, RZ, PT ;  /* 0x000000ff0c00720b */ /* 0x000fe20003f0e000 */
[----:B------:R-:W-:Y:S01]  /*0ab0*/  IMAD R19, R4, R17, R0 ;  /* 0x0000001104137224 */ /* 0x000fe200078e0200 */
[----:B------:R-:W-:-:S03]  /*0ac0*/  FMNMX.NAN R12, R12, 255, PT ;  /* 0x437f00000c0c7809 */ /* 0x000fc60003820000 */
[----:B0-----:R-:W-:Y:S01]  /*0ad0*/  IMAD.WIDE R6, R19, 0x4, R2 ;  /* 0x0000000413067825 */ /* 0x001fe200078e0202 */
[----:B------:R-:W-:-:S05]  /*0ae0*/  FSEL R21, R12, RZ, P0 ;  /* 0x000000ff0c157208 */ /* 0x000fca0000000000 */
[----:B------:R-:W-:Y:S01]  /*0af0*/  FADD R19, R21, -UR11 ;  /* 0x8000000b15137e21 */ /* 0x000fe20008000000 */
[----:B------:R-:W-:Y:S04]  /*0b00*/  STG.E desc[UR4][R10.64+0x4], R21 ;  /* 0x000004150a007986 */ /* 0x000fe8000c101904 */
[----:B------:R1:W-:Y:S04]  /*0b10*/  STG.E desc[UR4][R6.64], R19 ;  /* 0x0000001306007986 */ /* 0x0003e8000c101904 */
[----:B------:R-:W2:Y:S01]  /*0b20*/  LDG.E.U8 R0, desc[UR4][R8.64+0x2] ;  /* 0x0000020408007981 */ /* 0x000ea2000c1e1100 */
[----:B------:R-:W-:-:S05]  /*0b30*/  IADD3 R17, PT, PT, R17, 0x2, RZ ;  /* 0x0000000211117810 */ /* 0x000fca0007ffe0ff */
[----:B------:R-:W-:-:S04]  /*0b40*/  IMAD R17, R4, R17, R5 ;  /* 0x0000001104117224 */ /* 0x000fc800078e0205 */
[----:B------:R-:W-:Y:S01]  /*0b50*/  IMAD.WIDE R2, R17, 0x4, R2 ;  /* 0x0000000411027825 */ /* 0x000fe200078e0202 */
[----:B--2---:R-:W-:-:S05]  /*0b60*/  I2FP.F32.U32 R0, R0 ;  /* 0x0000000000007245 */ /* 0x004fca0000201000 */
[----:B------:R-:W-:-:S04]  /*0b70*/  FFMA R0, RZ, R15, R0 ;  /* 0x0000000fff007223 */ /* 0x000fc80000000000 */
[----:B------:R-:W-:-:S04]  /*0b80*/  FADD R12, R0, -R0 ;  /* 0x80000000000c7221 */ /* 0x000fc80000000000 */
[----:B------:R-:W-:-:S05]  /*0b90*/  FFMA R12, R13, R12, R0 ;  /* 0x0000000c0d0c7223 */ /* 0x000fca0000000000 */
[C---:B------:R-:W-:Y:S02]  /*0ba0*/  FSETP.GEU.AND P0, PT, R12.reuse, RZ, PT ;  /* 0x000000ff0c00720b */ /* 0x040fe40003f0e000 */
[----:B------:R-:W-:-:S04]  /*0bb0*/  FMNMX.NAN R12, R12, 255, PT ;  /* 0x437f00000c0c7809 */ /* 0x000fc80003820000 */
[----:B------:R-:W-:-:S05]  /*0bc0*/  FSEL R5, R12, RZ, P0 ;  /* 0x000000ff0c057208 */ /* 0x000fca0000000000 */
[----:B-1----:R-:W-:Y:S01]  /*0bd0*/  FADD R7, R5, -UR6 ;  /* 0x8000000605077e21 */ /* 0x002fe20008000000 */
[----:B------:R-:W-:Y:S04]  /*0be0*/  STG.E desc[UR4][R10.64+0x8], R5 ;  /* 0x000008050a007986 */ /* 0x000fe8000c101904 */
[----:B------:R-:W-:Y:S01]  /*0bf0*/  STG.E desc[UR4][R2.64], R7 ;  /* 0x0000000702007986 */ /* 0x000fe2000c101904 */
[----:B------:R-:W-:Y:S05]  /*0c00*/  EXIT ;  /* 0x000000000000794d */ /* 0x000fea0003800000 */
        .weak           $__internal_2_$__cuda_sm3x_div_rn_noftz_f32_slowpath
        .type           $__internal_2_$__cuda_sm3x_div_rn_noftz_f32_slowpath,@function
        .size           $__internal_2_$__cuda_sm3x_div_rn_noftz_f32_slowpath,(.L_x_88 - $__internal_2_$__cuda_sm3x_div_rn_noftz_f32_slowpath)
$__internal_2_$__cuda_sm3x_div_rn_noftz_f32_slowpath:
[----:B------:R-:W-:Y:S01]  /*0c10*/  SHF.R.U32.HI R11, RZ, 0x17, R3 ;  /* 0x00000017ff0b7819 */ /* 0x000fe20000011603 */
[--C-:B------:R-:W-:Y:S01]  /*0c20*/  IMAD.MOV.U32 R12, RZ, RZ, R2.reuse ;  /* 0x000000ffff0c7224 */ /* 0x100fe200078e0002 */
[----:B------:R-:W-:Y:S02]  /*0c30*/  SHF.R.U32.HI R9, RZ, 0x17, R2 ;  /* 0x00000017ff097819 */ /* 0x000fe40000011602 */
[----:B------:R-:W-:Y:S02]  /*0c40*/  LOP3.LUT R11, R11, 0xff, RZ, 0xc0, !PT ;  /* 0x000000ff0b0b7812 */ /* 0x000fe400078ec0ff */
[----:B------:R-:W-:-:S03]  /*0c50*/  LOP3.LUT R17, R9, 0xff, RZ, 0xc0, !PT ;  /* 0x000000ff09117812 */ /* 0x000fc600078ec0ff */
[----:B------:R-:W-:Y:S02]  /*0c60*/  VIADD R15, R11, 0xffffffff ;  /* 0xffffffff0b0f7836 */ /* 0x000fe40000000000 */
[----:B------:R-:W-:-:S03]  /*0c70*/  VIADD R14, R17, 0xffffffff ;  /* 0xffffffff110e7836 */ /* 0x000fc60000000000 */
        /* <DEDUP_REMOVED lines=22> */
[----:B------:R-:W-:Y:S02]  /*0de0*/  @P0 IMAD.MOV.U32 R9, RZ, RZ, RZ ;  /* 0x000000ffff090224 */ /* 0x000fe400078e00ff */
[----:B------:R-:W-:Y:S01]  /*0df0*/  @!P0 FFMA R12, R2, 1.84467440737095516160e+19, RZ ;  /* 0x5f800000020c8823 */ /* 0x000fe200000000ff */
[----:B------:R-:W-:Y:S02]  /*0e00*/  @!P0 IMAD.MOV.U32 R9, RZ, RZ, -0x40 ;  /* 0xffffffc0ff098424 */ /* 0x000fe400078e00ff */
[----:B------:R-:W-:Y:S02]  /*0e10*/  @!P1 FFMA R3, R3, 1.84467440737095516160e+19, RZ ;  /* 0x5f80000003039823 */ /* 0x000fe400000000ff */
[----:B------:R-:W-:-:S07]  /*0e20*/  @!P1 VIADD R9, R9, 0x40 ;  /* 0x0000004009099836 */ /* 0x000fce0000000000 */
.L_x_55:
[----:B------:R-:W-:-:S05]  /*0e30*/  LEA R14, R11, 0xc0800000, 0x17 ;  /* 0xc08000000b0e7811 */ /* 0x000fca00078eb8ff */
[----:B------:R-:W-:Y:S02]  /*0e40*/  IMAD.IADD R15, R3, 0x1, -R14 ;  /* 0x00000001030f7824 */ /* 0x000fe400078e0a0e */
[----:B------:R-:W-:Y:S02]  /*0e50*/  VIADD R14, R17, 0xffffff81 ;  /* 0xffffff81110e7836 */ /* 0x000fe40000000000 */
[----:B------:R-:W0:Y:S01]  /*0e60*/  MUFU.RCP R16, R15 ;  /* 0x0000000f00107308 */ /* 0x000e220000001000 */
[----:B------:R-:W-:Y:S01]  /*0e70*/  FADD.FTZ R18, -R15, -RZ ;  /* 0x800000ff0f127221 */ /* 0x000fe20000010100 */
[C---:B------:R-:W-:Y:S01]  /*0e80*/  IMAD R3, R14.reuse, -0x800000, R12 ;  /* 0xff8000000e037824 */ /* 0x040fe200078e020c */
[----:B------:R-:W-:-:S04]  /*0e90*/  IADD3 R14, PT, PT, R14, 0x7f, -R11 ;  /* 0x0000007f0e0e7810 */ /* 0x000fc80007ffe80b */
[----:B------:R-:W-:Y:S01]  /*0ea0*/  IADD3 R14, PT, PT, R14, R9, RZ ;  /* 0x000000090e0e7210 */ /* 0x000fe20007ffe0ff */
[----:B0-----:R-:W-:-:S04]  /*0eb0*/  FFMA R17, R16, R18, 1 ;  /* 0x3f80000010117423 */ /* 0x001fc80000000012 */
[----:B------:R-:W-:-:S04]  /*0ec0*/  FFMA R19, R16, R17, R16 ;  /* 0x0000001110137223 */ /* 0x000fc80000000010 */
[----:B------:R-:W-:-:S04]  /*0ed0*/  FFMA R12, R3, R19, RZ ;  /* 0x00000013030c7223 */ /* 0x000fc800000000ff */
[----:B------:R-:W-:-:S04]  /*0ee0*/  FFMA R17, R18, R12, R3 ;  /* 0x0000000c12117223 */ /* 0x000fc80000000003 */
[----:B------:R-:W-:-:S04]  /*0ef0*/  FFMA R12, R19, R17, R12 ;  /* 0x00000011130c7223 */ /* 0x000fc8000000000c */
[----:B------:R-:W-:-:S04]  /*0f00*/  FFMA R17, R18, R12, R3 ;  /* 0x0000000c12117223 */ /* 0x000fc80000000003 */
[----:B------:R-:W-:-:S05]  /*0f10*/  FFMA R3, R19, R17, R12 ;  /* 0x0000001113037223 */ /* 0x000fca000000000c */
[----:B------:R-:W-:-:S04]  /*0f20*/  SHF.R.U32.HI R11, RZ, 0x17, R3 ;  /* 0x00000017ff0b7819 */ /* 0x000fc80000011603 */
[----:B------:R-:W-:-:S05]  /*0f30*/  LOP3.LUT R11, R11, 0xff, RZ, 0xc0, !PT ;  /* 0x000000ff0b0b7812 */ /* 0x000fca00078ec0ff */
[----:B------:R-:W-:-:S04]  /*0f40*/  IMAD.IADD R15, R11, 0x1, R14 ;  /* 0x000000010b0f7824 */ /* 0x000fc800078e020e */
        /* <DEDUP_REMOVED lines=10> */
[-CC-:B------:R-:W-:Y:S01]  /*0ff0*/  FFMA.RZ R9, R19, R17.reuse, R12.reuse ;  /* 0x0000001113097223 */ /* 0x180fe2000000c00c */
[C---:B------:R-:W-:Y:S01]  /*1000*/  VIADD R14, R15.reuse, 0x20 ;  /* 0x000000200f0e7836 */ /* 0x040fe20000000000 */
[C---:B------:R-:W-:Y:S02]  /*1010*/  ISETP.NE.AND P2, PT, R15.reuse, RZ, PT ;  /* 0x000000ff0f00720c */ /* 0x040fe40003f45270 */
[----:B------:R-:W-:Y:S01]  /*1020*/  ISETP.NE.AND P1, PT, R15, RZ, PT ;  /* 0x000000ff0f00720c */ /* 0x000fe20003f25270 */
[----:B------:R-:W-:Y:S01]  /*1030*/  IMAD.MOV R15, RZ, RZ, -R15 ;  /* 0x000000ffff0f7224 */ /* 0x000fe200078e0a0f */
[----:B------:R-:W-:Y:S01]  /*1040*/  LOP3.LUT R11, R9, 0x7fffff, RZ, 0xc0, !PT ;  /* 0x007fffff090b7812 */ /* 0x000fe200078ec0ff */
[CCC-:B------:R-:W-:Y:S01]  /*1050*/  FFMA.RP R9, R19.reuse, R17.reuse, R12.reuse ;  /* 0x0000001113097223 */ /* 0x1c0fe2000000800c */
[----:B------:R-:W-:Y:S02]  /*1060*/  FFMA.RM R12, R19, R17, R12 ;  /* 0x00000011130c7223 */ /* 0x000fe4000000400c */
[----:B------:R-:W-:-:S03]  /*1070*/  LOP3.LUT R11, R11, 0x800000, RZ, 0xfc, !PT ;  /* 0x008000000b0b7812 */ /* 0x000fc600078efcff */
        /* <DEDUP_REMOVED lines=9> */
[----:B------:R-:W-:-:S05]  /*1110*/  LOP3.LUT R9, R9, R12, RZ, 0xc0, !PT ;  /* 0x0000000c09097212 */ /* 0x000fca00078ec0ff */
[----:B------:R-:W-:-:S05]  /*1120*/  IMAD.IADD R14, R14, 0x1, R9 ;  /* 0x000000010e0e7824 */ /* 0x000fca00078e0209 */
[----:B------:R-:W-:Y:S01]  /*1130*/  LOP3.LUT R3, R14, R3, RZ, 0xfc, !PT ;  /* 0x000000030e037212 */ /* 0x000fe200078efcff */
[----:B------:R-:W-:Y:S06]  /*1140*/  BRA `(.L_x_62) ;  /* 0x0000000000347947 */ /* 0x000fec0003800000 */
.L_x_61:
[----:B------:R-:W-:-:S04]  /*1150*/  LOP3.LUT R3, R3, 0x80000000, RZ, 0xc0, !PT ;  /* 0x8000000003037812 */ /* 0x000fc800078ec0ff */
[----:B------:R-:W-:Y:S01]  /*1160*/  LOP3.LUT R3, R3, 0x7f800000, RZ, 0xfc, !PT ;  /* 0x7f80000003037812 */ /* 0x000fe200078efcff */
[----:B------:R-:W-:Y:S06]  /*1170*/  BRA `(.L_x_62) ;  /* 0x0000000000287947 */ /* 0x000fec0003800000 */
.L_x_60:
[----:B------:R-:W-:Y:S01]  /*1180*/  IMAD R3, R14, 0x800000, R3 ;  /* 0x008000000e037824 */ /* 0x000fe200078e0203 */
[----:B------:R-:W-:Y:S06]  /*1190*/  BRA `(.L_x_62) ;  /* 0x0000000000207947 */ /* 0x000fec0003800000 */
.L_x_59:
[----:B------:R-:W-:-:S04]  /*11a0*/  LOP3.LUT R3, R3, 0x80000000, R12, 0x48, !PT ;  /* 0x8000000003037812 */ /* 0x000fc800078e480c */
[----:B------:R-:W-:Y:S01]  /*11b0*/  LOP3.LUT R3, R3, 0x7f800000, RZ, 0xfc, !PT ;  /* 0x7f80000003037812 */ /* 0x000fe200078efcff */
[----:B------:R-:W-:Y:S06]  /*11c0*/  BRA `(.L_x_62) ;  /* 0x0000000000147947 */ /* 0x000fec0003800000 */
.L_x_58:
[----:B------:R-:W-:Y:S01]  /*11d0*/  LOP3.LUT R3, R3, 0x80000000, R12, 0x48, !PT ;  /* 0x8000000003037812 */ /* 0x000fe200078e480c */
[----:B------:R-:W-:Y:S06]  /*11e0*/  BRA `(.L_x_62) ;  /* 0x00000000000c7947 */ /* 0x000fec0003800000 */
.L_x_57:
[----:B------:R-:W0:Y:S01]  /*11f0*/  MUFU.RSQ R3, -QNAN ;  /* 0xffc0000000037908 */ /* 0x000e220000001400 */
[----:B------:R-:W-:Y:S05]  /*1200*/  BRA `(.L_x_62) ;  /* 0x0000000000047947 */ /* 0x000fea0003800000 */
.L_x_56:
[----:B------:R-:W-:-:S07]  /*1210*/  FADD.FTZ R3, R2, R3 ;  /* 0x0000000302037221 */ /* 0x000fce0000010000 */
.L_x_62:
[----:B------:R-:W-:-:S04]  /*1220*/  IMAD.MOV.U32 R11, RZ, RZ, 0x0 ;  /* 0x00000000ff0b7424 */ /* 0x000fc800078e00ff */
[----:B0-----:R-:W-:Y:S05]  /*1230*/  RET.REL.NODEC R10 `(_Z17resizKernel_torchPhPfS0_iiiifff) ;  /* 0xffffffec0a707950 */ /* 0x001fea0003c3ffff */
.L_x_63:
        /* <DEDUP_REMOVED lines=12> */
.L_x_88:


//--------------------- .text._Z11resizKernelPhPfS0_iiiifff --------------------------
	.section	.text._Z11resizKernelPhPfS0_iiiifff,"ax",@progbits
	.align	128
        .global         _Z11resizKernelPhPfS0_iiiifff
        .type           _Z11resizKernelPhPfS0_iiiifff,@function
        .size           _Z11resizKernelPhPfS0_iiiifff,(.L_x_89 - _Z11resizKernelPhPfS0_iiiifff)
        .other          _Z11resizKernelPhPfS0_iiiifff,@"STO_CUDA_ENTRY STV_DEFAULT"
_Z11resizKernelPhPfS0_iiiifff:
.text._Z11resizKernelPhPfS0_iiiifff:
        /* <DEDUP_REMOVED lines=10> */
[----:B------:R-:W-:-:S03]  /*00a0*/  ISETP.NE.AND P2, PT, R4, RZ, PT ;  /* 0x000000ff0400720c */ /* 0x000fc60003f45270 */
[----:B------:R-:W-:Y:S02]  /*00b0*/  IMAD.MOV R11, RZ, RZ, -R11 ;  /* 0x000000ffff0b7224 */ /* 0x000fe400078e0a0b */
[----:B------:R-:W2:Y:S01]  /*00c0*/  I2F.RP R5, R0 ;  /* 0x0000000000057306 */ /* 0x000ea20000209400 */
[----:B-1----:R-:W-:Y:S01]  /*00d0*/  IMAD R13, R13, UR4, R12 ;  /* 0x000000040d0d7c24 */ /* 0x002fe2000f8e020c */
[----:B------:R-:W-:-:S04]  /*00e0*/  LOP3.LUT R12, RZ, R4, RZ, 0x33, !PT ;  /* 0x00000004ff0c7212 */ /* 0x000fc800078e33ff */
[----:B------:R-:W-:Y:S02]  /*00f0*/  ISETP.GE.AND P3, PT, R13, RZ, PT ;  /* 0x000000ff0d00720c */ /* 0x000fe40003f66270 */
[----:B0-----:R-:W-:Y:S08]  /*0100*/  MUFU.RCP R10, R10 ;  /* 0x0000000a000a7308 */ /* 0x001ff00000001000 */
[----:B--2---:R-:W0:Y:S02]  /*0110*/  MUFU.RCP R5, R5 ;  /* 0x0000000500057308 */ /* 0x004e240000001000 */
[----:B0-----:R-:W-:Y:S01]  /*0120*/  VIADD R8, R5, 0xffffffe ;  /* 0x0ffffffe05087836 */ /* 0x001fe20000000000 */
[----:B------:R-:W-:-:S05]  /*0130*/  IABS R5, R13 ;  /* 0x0000000d00057213 */ /* 0x000fca0000000000 */
[----:B------:R0:W1:Y:S02]  /*0140*/  F2I.FTZ.U32.TRUNC.NTZ R9, R8 ;  /* 0x0000000800097305 */ /* 0x000064000021f000 */
[----:B0-----:R-:W-:Y:S02]  /*0150*/  IMAD.MOV.U32 R8, RZ, RZ, RZ ;  /* 0x000000ffff087224 */ /* 0x001fe400078e00ff */
[----:B-1----:R-:W-:-:S04]  /*0160*/  IMAD.MOV R7, RZ, RZ, -R9 ;  /* 0x000000ffff077224 */ /* 0x002fc800078e0a09 */
[----:B------:R-:W-:-:S04]  /*0170*/  IMAD R7, R7, R0, RZ ;  /* 0x0000000007077224 */ /* 0x000fc800078e02ff */
[----:B------:R-:W-:-:S04]  /*0180*/  IMAD.HI.U32 R7, R9, R7, R8 ;  /* 0x0000000709077227 */ /* 0x000fc800078e0008 */
[----:B------:R-:W-:Y:S02]  /*0190*/  IMAD.MOV.U32 R8, RZ, RZ, R5 ;  /* 0x000000ffff087224 */ /* 0x000fe400078e0005 */
[----:B------:R-:W-:Y:S02]  /*01a0*/  VIADD R9, R10, 0xffffffe ;  /* 0x0ffffffe0a097836 */ /* 0x000fe40000000000 */
[----:B------:R-:W-:-:S04]  /*01b0*/  IMAD.HI.U32 R7, R7, R8, RZ ;  /* 0x0000000807077227 */ /* 0x000fc800078e00ff */
[----:B------:R-:W-:Y:S01]  /*01c0*/  IMAD R11, R7, R11, R8 ;  /* 0x0000000b070b7224 */ /* 0x000fe200078e0208 */
[----:B------:R-:W0:Y:S04]  /*01d0*/  F2I.FTZ.U32.TRUNC.NTZ R9, R9 ;  /* 0x0000000900097305 */ /* 0x000e28000021f000 */
[----:B------:R-:W-:Y:S01]  /*01e0*/  ISETP.GT.U32.AND P1, PT, R0, R11, PT ;  /* 0x0000000b0000720c */ /* 0x000fe20003f24070 */
[----:B0-----:R-:W-:-:S12]  /*01f0*/  IMAD.MOV R15, RZ, RZ, -R9 ;  /* 0x000000ffff0f7224 */ /* 0x001fd800078e0a09 */
[--C-:B------:R-:W-:Y:S02]  /*0200*/  @!P1 IMAD.IADD R11, R11, 0x1, -R0.reuse ;  /* 0x000000010b0b9824 */ /* 0x100fe400078e0a00 */
[----:B------:R-:W-:Y:S02]  /*0210*/  IMAD R15, R15, R6, RZ ;  /* 0x000000060f0f7224 */ /* 0x000fe400078e02ff */
[----:B------:R-:W-:Y:S01]  /*0220*/  IMAD.IADD R8, R11, 0x1, -R0 ;  /* 0x000000010b087824 */ /* 0x000fe200078e0a00 */
[----:B------:R-:W-:-:S04]  /*0230*/  ISETP.GT.U32.AND P0, PT, R0, R11, PT ;  /* 0x0000000b0000720c */ /* 0x000fc80003f04070 */
[----:B------:R-:W-:Y:S01]  /*0240*/  SEL R5, R8, R11, !P0 ;  /* 0x0000000b08057207 */ /* 0x000fe20004000000 */
[----:B------:R-:W-:-:S04]  /*0250*/  IMAD.MOV.U32 R8, RZ, RZ, RZ ;  /* 0x000000ffff087224 */ /* 0x000fc800078e00ff */
[----:B------:R-:W-:Y:S02]  /*0260*/  @!P3 IMAD.MOV R5, RZ, RZ, -R5 ;  /* 0x000000ffff05b224 */ /* 0x000fe400078e0a05 */
[----:B------:R-:W-:-:S03]  /*0270*/  IMAD.HI.U32 R8, R9, R15, R8 ;  /* 0x0000000f09087227 */ /* 0x000fc600078e0008 */
[----:B------:R-:W-:-:S04]  /*0280*/  SEL R5, R12, R5, !P2 ;  /* 0x000000050c057207 */ /* 0x000fc80005000000 */
[----:B------:R-:W-:-:S05]  /*0290*/  IABS R10, R5 ;  /* 0x00000005000a7213 */ /* 0x000fca0000000000 */
[----:B------:R-:W-:-:S04]  /*02a0*/  IMAD.MOV.U32 R9, RZ, RZ, R10 ;  /* 0x000000ffff097224 */ /* 0x000fc800078e000a */
[----:B------:R-:W-:-:S04]  /*02b0*/  IMAD.HI.U32 R8, R8, R9, RZ ;  /* 0x0000000908087227 */ /* 0x000fc800078e00ff */
[----:B------:R-:W-:-:S04]  /*02c0*/  IMAD.MOV R10, RZ, RZ, -R8 ;  /* 0x000000ffff0a7224 */ /* 0x000fc800078e0a08 */
[----:B------:R-:W-:-:S05]  /*02d0*/  IMAD R9, R6, R10, R9 ;  /* 0x0000000a06097224 */ /* 0x000fca00078e0209 */
[----:B------:R-:W-:-:S13]  /*02e0*/  ISETP.GT.U32.AND P4, PT, R6, R9, PT ;  /* 0x000000090600720c */ /* 0x000fda0003f84070 */
[----:B------:R-:W-:Y:S02]  /*02f0*/  @!P4 IMAD.IADD R9, R9, 0x1, -R6 ;  /* 0x000000010909c824 */ /* 0x000fe400078e0a06 */
        /* <DEDUP_REMOVED lines=19> */
[----:B------:R-:W-:Y:S02]  /*0430*/  @P0 IADD3 R7, PT, PT, R7, 0x1, RZ ;  /* 0x0000000107070810 */ /* 0x000fe40007ffe0ff */
        /* <DEDUP_REMOVED lines=12> */
[----:B------:R-:W-:Y:S05]  /*0500*/  CALL.REL.NOINC `($__internal_3_$__cuda_sm3x_div_rn_noftz_f32_slowpath) ;  /* 0x0000000800987944 */ /* 0x000fea0003c00000 */
[----:B------:R-:W-:-:S07]  /*0510*/  IMAD.MOV.U32 R18, RZ, RZ, R3 ;  /* 0x000000ffff127224 */ /* 0x000fce00078e0003 */
.L_x_64:
        /* <DEDUP_REMOVED lines=12> */
[----:B------:R-:W-:-:S07]  /*05e0*/  MOV R8, 0x600 ;  /* 0x0000060000087802 */ /* 0x000fce0000000f00 */
[----:B------:R-:W-:Y:S05]  /*05f0*/  CALL.REL.NOINC `($__internal_3_$__cuda_sm3x_div_rn_noftz_f32_slowpath) ;  /* 0x00000008005c7944 */ /* 0x000fea0003c00000 */
[----:B------:R-:W-:-:S07]  /*0600*/  IMAD.MOV.U32 R14, RZ, RZ, R3 ;  /* 0x000000ffff0e7224 */ /* 0x000fce00078e0003 */
.L_x_65:
[----:B------:R-:W0:Y:S01]  /*0610*/  LDC R15, c[0x0][0x398] ;  /* 0x0000e600ff0f7b82 */ /* 0x000e220000000800 */
[----:B------:R-:W-:Y:S01]  /*0620*/  ISETP.GE.AND P1, PT, R5, RZ, PT ;  /* 0x000000ff0500720c */ /* 0x000fe20003f26270 */
[----:B------:R-:W1:Y:S01]  /*0630*/  LDCU.128 UR4, c[0x0][0x3a0] ;  /* 0x00007400ff0477ac */ /* 0x000e620008000c00 */
[----:B------:R-:W2:Y:S01]  /*0640*/  LDCU.64 UR8, c[0x0][0x380] ;  /* 0x00007000ff0877ac */ /* 0x000ea20008000a00 */
[----:B-1----:R-:W-:Y:S01]  /*0650*/  UIMAD UR4, UR4, 0x3, URZ ;  /* 0x00000003040478a4 */ /* 0x002fe2000f8e02ff */
[----:B0-----:R-:W-:-:S03]  /*0660*/  IABS R3, R15 ;  /* 0x0000000f00037213 */ /* 0x001fc60000000000 */
[----:B------:R-:W-:Y:S01]  /*0670*/  UIMAD UR5, UR4, UR5, URZ ;  /* 0x00000005040572a4 */ /* 0x000fe2000f8e02ff */
[----:B------:R-:W-:Y:S01]  /*0680*/  ISETP.NE.AND P2, PT, R15, RZ, PT ;  /* 0x000000ff0f00720c */ /* 0x000fe20003f45270 */
[----:B------:R-:W0:Y:S08]  /*0690*/  I2F.RP R7, R3 ;  /* 0x0000000300077306 */ /* 0x000e300000209400 */
[----:B0-----:R-:W0:Y:S02]  /*06a0*/  MUFU.RCP R7, R7 ;  /* 0x0000000700077308 */ /* 0x001e240000001000 */
[----:B0-----:R-:W-:Y:S01]  /*06b0*/  VIADD R8, R7, 0xffffffe ;  /* 0x0ffffffe07087836 */ /* 0x001fe20000000000 */
[----:B------:R-:W-:Y:S01]  /*06c0*/  I2FP.F32.S32 R7, R6 ;  /* 0x0000000600077245 */ /* 0x000fe20000201400 */
[----:B------:R-:W-:-:S04]  /*06d0*/  IMAD R6, R12, UR5, RZ ;  /* 0x000000050c067c24 */ /* 0x000fc8000f8e02ff */
[----:B------:R0:W1:Y:S01]  /*06e0*/  F2I.FTZ.U32.TRUNC.NTZ R9, R8 ;  /* 0x0000000800097305 */ /* 0x000062000021f000 */
[----:B------:R-:W-:-:S07]  /*06f0*/  FMUL R18, R7, R18 ;  /* 0x0000001207127220 */ /* 0x000fce0000400000 */
[----:B------:R-:W3:Y:S01]  /*0700*/  FRND.FLOOR R7, R18 ;  /* 0x0000001200077307 */ /* 0x000ee20000205000 */
[----:B0-----:R-:W-:Y:S02]  /*0710*/  IMAD.MOV.U32 R8, RZ, RZ, RZ ;  /* 0x000000ffff087224 */ /* 0x001fe400078e00ff */
[----:B-1----:R-:W-:-:S04]  /*0720*/  IMAD.MOV R10, RZ, RZ, -R9 ;  /* 0x000000ffff0a7224 */ /* 0x002fc800078e0a09 */
[----:B------:R-:W-:Y:S01]  /*0730*/  IMAD R11, R10, R3, RZ ;  /* 0x000000030a0b7224 */ /* 0x000fe200078e02ff */
[----:B------:R-:W-:-:S03]  /*0740*/  IABS R10, R5 ;  /* 0x00000005000a7213 */ /* 0x000fc60000000000 */
[----:B------:R-:W-:-:S06]  /*0750*/  IMAD.HI.U32 R11, R9, R11, R8 ;  /* 0x0000000b090b7227 */ /* 0x000fcc00078e0008 */
[----:B------:R-:W-:-:S04]  /*0760*/  IMAD.HI.U32 R11, R11, R10, RZ ;  /* 0x0000000a0b0b7227 */ /* 0x000fc800078e00ff */
[----:B------:R-:W-:-:S04]  /*0770*/  IMAD.MOV R11, RZ, RZ, -R11 ;  /* 0x000000ffff0b7224 */ /* 0x000fc800078e0a0b */
[C---:B------:R-:W-:Y:S02]  /*0780*/  IMAD R10, R3.reuse, R11, R10 ;  /* 0x0000000b030a7224 */ /* 0x040fe400078e020a */
[----:B------:R-:W0:Y:S03]  /*0790*/  FRND.CEIL R11, R18 ;  /* 0x00000012000b7307 */ /* 0x000e260000209000 */
[----:B------:R-:W-:-:S13]  /*07a0*/  ISETP.GT.U32.AND P0, PT, R3, R10, PT ;  /* 0x0000000a0300720c */ /* 0x000fda0003f04070 */
[----:B------:R-:W-:-:S05]  /*07b0*/  @!P0 IMAD.IADD R10, R10, 0x1, -R3 ;  /* 0x000000010a0a8824 */ /* 0x000fca00078e0a03 */
[----:B------:R-:W-:-:S13]  /*07c0*/  ISETP.GT.U32.AND P0, PT, R3, R10, PT ;  /* 0x0000000a0300720c */ /* 0x000fda0003f04070 */
[----:B------:R-:W-:Y:S01]  /*07d0*/  @!P0 IMAD.IADD R10, R10, 0x1, -R3 ;  /* 0x000000010a0a8824 */ /* 0x000fe200078e0a03 */
[----:B---3--:R-:W-:-:S03]  /*07e0*/  FSETP.GT.AND P0, PT, R7, R0, PT ;  /* 0x000000000700720b */ /* 0x008fc60003f04000 */
[----:B------:R-:W-:-:S04]  /*07f0*/  IMAD.MOV.U32 R3, RZ, RZ, R10 ;  /* 0x000000ffff037224 */ /* 0x000fc800078e000a */
[----:B------:R-:W-:Y:S01]  /*0800*/  @!P1 IMAD.MOV R3, RZ, RZ, -R3 ;  /* 0x000000ffff039224 */ /* 0x000fe200078e0a03 */
[----:B------:R-:W-:Y:S02]  /*0810*/  @!P2 LOP3.LUT R3, RZ, R15, RZ, 0x33, !PT ;  /* 0x0000000fff03a212 */ /* 0x000fe400078e33ff */
[----:B------:R-:W-:Y:S02]  /*0820*/  FSETP.GEU.AND P1, PT, R7, RZ, PT ;  /* 0x000000ff0700720b */ /* 0x000fe40003f2e000 */
[----:B------:R-:W-:Y:S02]  /*0830*/  I2FP.F32.S32 R3, R3 ;  /* 0x0000000300037245 */ /* 0x000fe40000201400 */
[----:B------:R-:W-:Y:S02]  /*0840*/  FSEL R7, R0, R7, P0 ;  /* 0x0000000700077208 */ /* 0x000fe40000000000 */
[----:B0-----:R-:W-:Y:S01]  /*0850*/  FSETP.GT.AND P0, PT, R11, R0, PT ;  /* 0x000000000b00720b */ /* 0x001fe20003f04000 */
[----:B------:R-:W-:Y:S01]  /*0860*/  FMUL R14, R3, R14 ;  /* 0x0000000e030e7220 */ /* 0x000fe20000400000 */
[----:B------:R-:W-:-:S02]  /*0870*/  FSEL R7, R7, RZ, P1 ;  /* 0x000000ff07077208 */ /* 0x000fc40000800000 */
[----:B------:R-:W-:Y:S01]  /*0880*/  FSETP.GEU.AND P1, PT, R11, RZ, PT ;  /* 0x000000ff0b00720b */ /* 0x000fe20003f2e000 */
[----:B------:R-:W0:Y:S01]  /*0890*/  FRND.FLOOR R3, R14 ;  /* 0x0000000e00037307 */ /* 0x000e220000205000 */
[----:B------:R-:W-:-:S04]  /*08a0*/  FSEL R11, R0, R11, P0 ;  /* 0x0000000b000b7208 */ /* 0x000fc80000000000 */
[----:B------:R-:W-:-:S03]  /*08b0*/  FSEL R11, R11, RZ, P1 ;  /* 0x000000ff0b0b7208 */ /* 0x000fc60000800000 */
[----:B------:R-:W1:Y:S01]  /*08c0*/  FRND.CEIL R9, R14 ;  /* 0x0000000e00097307 */ /* 0x000e620000209000 */
[----:B0-----:R-:W-:-:S07]  /*08d0*/  FSETP.GT.AND P0, PT, R3, R2, PT ;  /* 0x000000020300720b */ /* 0x001fce0003f04000 */
[----:B------:R-:W0:Y:S01]  /*08e0*/  F2I.TRUNC.NTZ R0, R7 ;  /* 0x0000000700007305 */ /* 0x000e22000020f100 */
[----:B------:R-:W-:Y:S02]  /*08f0*/  FSETP.GEU.AND P1, PT, R3, RZ, PT ;  /* 0x000000ff0300720b */ /* 0x000fe40003f2e000 */
[----:B------:R-:W-:Y:S02]  /*0900*/  FSEL R3, R2, R3, P0 ;  /* 0x0000000302037208 */ /* 0x000fe40000000000 */
[----:B-1----:R-:W-:-:S03]  /*0910*/  FSETP.GT.AND P0, PT, R9, R2, PT ;  /* 0x000000020900720b */ /* 0x002fc60003f04000 */
[----:B------:R-:W1:Y:S01]  /*0920*/  F2I.TRUNC.NTZ R11, R11 ;  /* 0x0000000b000b7305 */ /* 0x000e62000020f100 */
[----:B------:R-:W-:Y:S02]  /*0930*/  FSEL R3, R3, RZ, P1 ;  /* 0x000000ff03037208 */ /* 0x000fe40000800000 */
[----:B------:R-:W-:Y:S02]  /*0940*/  FSETP.GEU.AND P1, PT, R9, RZ, PT ;  /* 0x000000ff0900720b */ /* 0x000fe40003f2e000 */
[----:B------:R-:W-:Y:S01]  /*0950*/  FSEL R2, R2, R9, P0 ;  /* 0x0000000902027208 */ /* 0x000fe20000000000 */
[--C-:B0-----:R-:W-:Y:S02]  /*0960*/  IMAD R7, R0, UR4, R6.reuse ;  /* 0x0000000400077c24 */ /* 0x101fe4000f8e0206 */
[----:B------:R-:W0:Y:S01]  /*0970*/  F2I.TRUNC.NTZ R15, R3 ;  /* 0x00000003000f7305 */ /* 0x000e22000020f100 */
[----:B------:R-:W-:Y:S01]  /*0980*/  FSEL R2, R2, RZ, P1 ;  /* 0x000000ff02027208 */ /* 0x000fe20000800000 */
[----:B-1----:R-:W-:-:S06]  /*0990*/  IMAD R11, R11, UR4, R6 ;  /* 0x000000040b0b7c24 */ /* 0x002fcc000f8e0206 */
[----:B------:R-:W1:Y:S01]  /*09a0*/  F2I.TRUNC.NTZ R2, R2 ;  /* 0x0000000200027305 */ /* 0x000e62000020f100 */
[----:B------:R-:W3:Y:S01]  /*09b0*/  LDCU.64 UR4, c[0x0][0x358] ;  /* 0x00006b00ff0477ac */ /* 0x000ee20008000a00 */
[C---:B0-----:R-:W-:Y:S02]  /*09c0*/  IMAD R9, R15.reuse, 0x3, R7 ;  /* 0x000000030f097824 */ /* 0x041fe400078e0207 */
[----:B------:R-:W-:-:S03]  /*09d0*/  IMAD R16, R15, 0x3, R11 ;  /* 0x000000030f107824 */ /* 0x000fc600078e020b */
[C---:B--2---:R-:W-:Y:S02]  /*09e0*/  IADD3 R10, P0, PT, R9.reuse, UR8, RZ ;  /* 0x00000008090a7c10 */ /* 0x044fe4000ff1e0ff */
[----:B------:R-:W-:Y:S01]  /*09f0*/  IADD3 R6, P2, PT, R16, UR8, RZ ;  /* 0x0000000810067c10 */ /* 0x000fe2000ff5e0ff */
[C---:B-1----:R-:W-:Y:S02]  /*0a00*/  IMAD R3, R2.reuse, 0x3, R7 ;  /* 0x0000000302037824 */ /* 0x042fe400078e0207 */
[----:B------:R-:W-:Y:S01]  /*0a10*/  IMAD R17, R2, 0x3, R11 ;  /* 0x0000000302117824 */ /* 0x000fe200078e020b */
[----:B------:R-:W-:Y:S02]  /*0a20*/  LEA.HI.X.SX32 R11, R9, UR9, 0x1, P0 ;  /* 0x00000009090b7c11 */ /* 0x000fe400080f0eff */
[----:B------:R-:W-:Y:S02]  /*0a30*/  IADD3 R8, P1, PT, R3, UR8, RZ ;  /* 0x0000000803087c10 */ /* 0x000fe4000ff3e0ff */
[----:B------:R-:W-:Y:S01]  /*0a40*/  LEA.HI.X.SX32 R7, R16, UR9, 0x1, P2 ;  /* 0x0000000910077c11 */ /* 0x000fe200090f0eff */
[----:B---3--:R-:W2:Y:S01]  /*0a50*/  LDG.E.U8 R23, desc[UR4][R10.64] ;  /* 0x000000040a177981 */ /* 0x008ea2000c1e1100 */
[----:B------:R-:W-:-:S02]  /*0a60*/  IADD3 R2, P3, PT, R17, UR8, RZ ;  /* 0x0000000811027c10 */ /* 0x000fc4000ff7e0ff */
[----:B------:R-:W-:Y:S01]  /*0a70*/  LEA.HI.X.SX32 R9, R3, UR9, 0x1, P1 ;  /* 0x0000000903097c11 */ /* 0x000fe200088f0eff */
[----:B------:R-:W3:Y:S01]  /*0a80*/  LDG.E.U8 R24, desc[UR4][R6.64] ;  /* 0x0000000406187981 */ /* 0x000ee2000c1e1100 */
[----:B------:R-:W-:-:S03]  /*0a90*/  LEA.HI.X.SX32 R3, R17, UR9, 0x1, P3 ;  /* 0x0000000911037c11 */ /* 0x000fc600098f0eff */
[----:B------:R-:W4:Y:S04]  /*0aa0*/  LDG.E.U8 R16, desc[UR4][R8.64] ;  /* 0x0000000408107981 */ /* 0x000f28000c1e1100 */
[----:B------:R-:W5:Y:S01]  /*0ab0*/  LDG.E.U8 R17, desc[UR4][R2.64] ;  /* 0x0000000402117981 */ /* 0x000f62000c1e1100 */
[----:B------:R-:W-:Y:S02]  /*0ac0*/  I2FP.F32.S32 R19, R15 ;  /* 0x0000000f00137245 */ /* 0x000fe40000201400 */
[----:B------:R-:W-:-:S03]  /*0ad0*/  I2FP.F32.S32 R21, R0 ;  /* 0x0000000000157245 */ /* 0x000fc60000201400 */
[----:B------:R-:W-:Y:S02]  /*0ae0*/  FADD R19, R14, -R19 ;  /* 0x800000130e137221 */ /* 0x000fe40000000000 */
[----:B------:R-:W0:Y:S01]  /*0af0*/  LDC.64 R14, c[0x0][0x390] ;  /* 0x0000e400ff0e7b82 */ /* 0x000e220000000a00 */
[----:B------:R-:W-:Y:S01]  /*0b00*/  FADD R18, R18, -R21 ;  /* 0x8000001512127221 */ /* 0x000fe20000000000 */
[----:B------:R-:W-:Y:S02]  /*0b10*/  IMAD R21, R12, 0x3, RZ ;  /* 0x000000030c157824 */ /* 0x000fe400078e02ff */
[----:B------:R-:W-:Y:S01]  /*0b20*/  IMAD R13, R13, 0x3, RZ ;  /* 0x000000030d0d7824 */ /* 0x000fe200078e02ff */
[----:B--2---:R-:W1:Y:S08]  /*0b30*/  I2F.U16 R20, R23 ;  /* 0x0000001700147306 */ /* 0x004e700000101000 */
[----:B---3--:R-:W2:Y:S01]  /*0b40*/  I2F.U16 R22, R24 ;  /* 0x0000001800167306 */ /* 0x008ea20000101000 */
[----:B----4-:R-:W-:Y:S01]  /*0b50*/  IADD3 R16, PT, PT, -R23, R16, RZ ;  /* 0x0000001017107210 */ /* 0x010fe20007ffe1ff */
[----:B-----5:R-:W-:-:S03]  /*0b60*/  IMAD.IADD R17, R17, 0x1, -R24 ;  /* 0x0000000111117824 */ /* 0x020fc600078e0a18 */
[----:B------:R-:W-:Y:S02]  /*0b70*/  I2FP.F32.S32 R25, R16 ;  /* 0x0000001000197245 */ /* 0x000fe40000201400 */
[----:B------:R-:W-:Y:S02]  /*0b80*/  I2FP.F32.S32 R27, R17 ;  /* 0x00000011001b7245 */ /* 0x000fe40000201400 */
[----:B------:R-:W3:Y:S01]  /*0b90*/  LDC.64 R16, c[0x0][0x388] ;  /* 0x0000e200ff107b82 */ /* 0x000ee20000000a00 */
[C---:B-1----:R-:W-:Y:S02]  /*0ba0*/  FFMA R25, R19.reuse, R25, R20 ;  /* 0x0000001913197223 */ /* 0x042fe40000000014 */
[----:B--2---:R-:W-:-:S04]  /*0bb0*/  FFMA R22, R19, R27, R22 ;  /* 0x0000001b13167223 */ /* 0x004fc80000000016 */
[----:B------:R-:W-:-:S04]  /*0bc0*/  FADD R22, -R25, R22 ;  /* 0x0000001619167221 */ /* 0x000fc80000000100 */
[----:B------:R-:W-:-:S05]  /*0bd0*/  FFMA R22, R18, R22, R25 ;  /* 0x0000001612167223 */ /* 0x000fca0000000019 */
[C---:B------:R-:W-:Y:S02]  /*0be0*/  FSETP.GEU.AND P0, PT, R22.reuse, RZ, PT ;  /* 0x000000ff1600720b */ /* 0x040fe40003f0e000 */
[----:B------:R-:W-:Y:S01]  /*0bf0*/  FMNMX.NAN R22, R22, 255, PT ;  /* 0x437f000016167809 */ /* 0x000fe20003820000 */
[----:B------:R-:W-:-:S03]  /*0c00*/  IMAD R23, R4, R21, R5 ;  /* 0x0000001504177224 */ /* 0x000fc600078e0205 */
[----:B------:R-:W-:Y:S01]  /*0c10*/  FSEL R25, R22, RZ, P0 ;  /* 0x000000ff16197208 */ /* 0x000fe20000000000 */
[----:B---3--:R-:W-:-:S04]  /*0c20*/  IMAD.WIDE R16, R13, 0x4, R16 ;  /* 0x000000040d107825 */ /* 0x008fc800078e0210 */
[----:B0-----:R-:W-:-:S04]  /*0c30*/  IMAD.WIDE R12, R23, 0x4, R14 ;  /* 0x00000004170c7825 */ /* 0x001fc800078e020e */
[----:B------:R-:W-:Y:S01]  /*0c40*/  FADD R23, R25, -UR6 ;  /* 0x8000000619177e21 */ /* 0x000fe20008000000 */
[----:B------:R-:W-:Y:S01]  /*0c50*/  STG.E desc[UR4][R16.64], R25 ;  /* 0x0000001910007986 */ /* 0x000fe2000c101904 */
[----:B------:R-:W0:Y:S03]  /*0c60*/  LDCU UR6, c[0x0][0x3b0] ;  /* 0x00007600ff0677ac */ /* 0x000e260008000800 */
[----:B------:R1:W-:Y:S04]  /*0c70*/  STG.E desc[UR4][R12.64], R23 ;  /* 0x000000170c007986 */ /* 0x0003e8000c101904 */
[----:B------:R-:W2:Y:S04]  /*0c80*/  LDG.E.U8 R20, desc[UR4][R10.64+0x1] ;  /* 0x000001040a147981 */ /* 0x000ea8000c1e1100 */
[----:B------:R-:W3:Y:S04]  /*0c90*/  LDG.E.U8 R22, desc[UR4][R6.64+0x1] ;  /* 0x0000010406167981 */ /* 0x000ee8000c1e1100 */
[----:B------:R-:W4:Y:S04]  /*0ca0*/  LDG.E.U8 R27, desc[UR4][R8.64+0x1] ;  /* 0x00000104081b7981 */ /* 0x000f28000c1e1100 */
[----:B------:R-:W5:Y:S01]  /*0cb0*/  LDG.E.U8 R29, desc[UR4][R2.64+0x1] ;  /* 0x00000104021d7981 */ /* 0x000f62000c1e1100 */
[----:B--2---:R-:W2:Y:S08]  /*0cc0*/  I2F.U16 R0, R20 ;  /* 0x0000001400007306 */ /* 0x004eb00000101000 */
[----:B---3--:R-:W3:Y:S01]  /*0cd0*/  I2F.U16 R24, R22 ;  /* 0x0000001600187306 */ /* 0x008ee20000101000 */
[----:B----4-:R-:W-:-:S02]  /*0ce0*/  IMAD.IADD R27, R27, 0x1, -R20 ;  /* 0x000000011b1b7824 */ /* 0x010fc400078e0a14 */
[----:B-----5:R-:W-:-:S03]  /*0cf0*/  IMAD.IADD R29, R29, 0x1, -R22 ;  /* 0x000000011d1d7824 */ /* 0x020fc600078e0a16 */
[----:B------:R-:W-:Y:S02]  /*0d00*/  I2FP.F32.S32 R27, R27 ;  /* 0x0000001b001b7245 */ /* 0x000fe40000201400 */
[----:B------:R-:W-:-:S03]  /*0d10*/  I2FP.F32.S32 R29, R29 ;  /* 0x0000001d001d7245 */ /* 0x000fc60000201400 */
[C---:B--2---:R-:W-:Y:S02]  /*0d20*/  FFMA R27, R19.reuse, R27, R0 ;  /* 0x0000001b131b7223 */ /* 0x044fe40000000000 */
[----:B---3--:R-:W-:-:S04]  /*0d30*/  FFMA R24, R19, R29, R24 ;  /* 0x0000001d13187223 */ /* 0x008fc80000000018 */
[----:B------:R-:W-:-:S04]  /*0d40*/  FADD R24, -R27, R24 ;  /* 0x000000181b187221 */ /* 0x000fc80000000100 */
[----:B------:R-:W-:Y:S01]  /*0d50*/  FFMA R24, R18, R24, R27 ;  /* 0x0000001812187223 */ /* 0x000fe2000000001b */
[----:B------:R-:W-:-:S04]  /*0d60*/  IMAD.IADD R0, R4, 0x1, R5 ;  /* 0x0000000104007824 */ /* 0x000fc800078e0205 */
[C---:B------:R-:W-:Y:S02]  /*0d70*/  FSETP.GEU.AND P0, PT, R24.reuse, RZ, PT ;  /* 0x000000ff1800720b */ /* 0x040fe40003f0e000 */
[----:B------:R-:W-:Y:S01]  /*0d80*/  FMNMX.NAN R24, R24, 255, PT ;  /* 0x437f000018187809 */ /* 0x000fe20003820000 */
[----:B-1----:R-:W-:-:S03]  /*0d90*/  IMAD R13, R4, R21, R0 ;  /* 0x00000015040d7224 */ /* 0x002fc600078e0200 */
[----:B------:R-:W-:Y:S01]  /*0da0*/  FSEL R23, R24, RZ, P0 ;  /* 0x000000ff18177208 */ /* 0x000fe20000000000 */
[----:B------:R-:W-:-:S04]  /*0db0*/  IMAD.WIDE R12, R13, 0x4, R14 ;  /* 0x000000040d0c7825 */ /* 0x000fc800078e020e */
[----:B------:R-:W-:Y:S01]  /*0dc0*/  FADD R25, R23, -UR7 ;  /* 0x8000000717197e21 */ /* 0x000fe20008000000 */
[----:B------:R1:W-:Y:S04]  /*0dd0*/  STG.E desc[UR4][R16.64+0x4], R23 ;  /* 0x0000041710007986 */ /* 0x0003e8000c101904 */
[----:B------:R2:W-:Y:S04]  /*0de0*/  STG.E desc[UR4][R12.64], R25 ;  /* 0x000000190c007986 */ /* 0x0005e8000c101904 */
[----:B------:R-:W3:Y:S04]  /*0df0*/  LDG.E.U8 R10, desc[UR4][R10.64+0x2] ;  /* 0x000002040a0a7981 */ /* 0x000ee8000c1e1100 */
[----:B------:R-:W4:Y:S04]  /*0e00*/  LDG.E.U8 R6, desc[UR4][R6.64+0x2] ;  /* 0x0000020406067981 */ /* 0x000f28000c1e1100 */
[----:B------:R-:W5:Y:S04]  /*0e10*/  LDG.E.U8 R9, desc[UR4][R8.64+0x2] ;  /* 0x0000020408097981 */ /* 0x000f68000c1e1100 */
[----:B------:R-:W2:Y:S01]  /*0e20*/  LDG.E.U8 R3, desc[UR4][R2.64+0x2] ;  /* 0x0000020402037981 */ /* 0x000ea2000c1e1100 */
[----:B------:R-:W-:-:S04]  /*0e30*/  VIADD R21, R21, 0x2 ;  /* 0x0000000215157836 */ /* 0x000fc80000000000 */
[----:B------:R-:W-:-:S04]  /*0e40*/  IMAD R21, R4, R21, R5 ;  /* 0x0000001504157224 */ /* 0x000fc800078e0205 */
[----:B------:R-:W-:Y:S01]  /*0e50*/  IMAD.WIDE R14, R21, 0x4, R14 ;  /* 0x00000004150e7825 */ /* 0x000fe200078e020e */
[----:B---3--:R-:W3:Y:S08]  /*0e60*/  I2F.U16 R0, R10 ;  /* 0x0000000a00007306 */ /* 0x008ef00000101000 */
[----:B----4-:R-:W4:Y:S01]  /*0e70*/  I2F.U16 R22, R6 ;  /* 0x0000000600167306 */ /* 0x010f220000101000 */
[----:B-----5:R-:W-:-:S02]  /*0e80*/  IMAD.IADD R20, R9, 0x1, -R10 ;  /* 0x0000000109147824 */ /* 0x020fc400078e0a0a */
[----:B--2---:R-:W-:-:S03]  /*0e90*/  IMAD.IADD R24, R3, 0x1, -R6 ;  /* 0x0000000103187824 */ /* 0x004fc600078e0a06 */
[----:B------:R-:W-:Y:S02]  /*0ea0*/  I2FP.F32.S32 R20, R20 ;  /* 0x0000001400147245 */ /* 0x000fe40000201400 */
[----:B-1----:R-:W-:-:S03]  /*0eb0*/  I2FP.F32.S32 R23, R24 ;  /* 0x0000001800177245 */ /* 0x002fc60000201400 */
[C---:B---3--:R-:W-:Y:S02]  /*0ec0*/  FFMA R13, R19.reuse, R20, R0 ;  /* 0x00000014130d7223 */ /* 0x048fe40000000000 */
[----:B----4-:R-:W-:-:S04]  /*0ed0*/  FFMA R22, R19, R23, R22 ;  /* 0x0000001713167223 */ /* 0x010fc80000000016 */
[----:B------:R-:W-:-:S04]  /*0ee0*/  FADD R22, -R13, R22 ;  /* 0x000000160d167221 */ /* 0x000fc80000000100 */
[----:B------:R-:W-:-:S05]  /*0ef0*/  FFMA R22, R18, R22, R13 ;  /* 0x0000001612167223 */ /* 0x000fca000000000d */
[C---:B------:R-:W-:Y:S02]  /*0f00*/  FSETP.GEU.AND P0, PT, R22.reuse, RZ, PT ;  /* 0x000000ff1600720b */ /* 0x040fe40003f0e000 */
[----:B------:R-:W-:-:S04]  /*0f10*/  FMNMX.NAN R22, R22, 255, PT ;  /* 0x437f000016167809 */ /* 0x000fc80003820000 */
[----:B------:R-:W-:-:S05]  /*0f20*/  FSEL R3, R22, RZ, P0 ;  /* 0x000000ff16037208 */ /* 0x000fca0000000000 */
[----:B0-----:R-:W-:Y:S01]  /*0f30*/  FADD R5, R3, -UR6 ;  /* 0x8000000603057e21 */ /* 0x001fe20008000000 */
[----:B------:R-:W-:Y:S04]  /*0f40*/  STG.E desc[UR4][R16.64+0x8], R3 ;  /* 0x0000080310007986 */ /* 0x000fe8000c101904 */
[----:B------:R-:W-:Y:S01]  /*0f50*/  STG.E desc[UR4][R14.64], R5 ;  /* 0x000000050e007986 */ /* 0x000fe2000c101904 */
[----:B------:R-:W-:Y:S05]  /*0f60*/  EXIT ;  /* 0x000000000000794d */ /* 0x000fea0003800000 */
        .weak           $__internal_3_$__cuda_sm3x_div_rn_noftz_f32_slowpath
        .type           $__internal_3_$__cuda_sm3x_div_rn_noftz_f32_slowpath,@function
        .size           $__internal_3_$__cuda_sm3x_div_rn_noftz_f32_slowpath,(.L_x_89 - $__internal_3_$__cuda_sm3x_div_rn_noftz_f32_slowpath)
$__internal_3_$__cuda_sm3x_div_rn_noftz_f32_slowpath:
        /* <DEDUP_REMOVED lines=29> */
[----:B------:R-:W-:Y:S01]  /*1140*/  @P0 IMAD.MOV.U32 R7, RZ, RZ, RZ ;  /* 0x000000ffff070224 */ /* 0x000fe200078e00ff */
[----:B------:R-:W-:Y:S01]  /*1150*/  @!P0 MOV R7, 0xffffffc0 ;  /* 0xffffffc000078802 */ /* 0x000fe20000000f00 */
[----:B------:R-:W-:Y:S01]  /*1160*/  @!P0 FFMA R10, R2, 1.84467440737095516160e+19, RZ ;  /* 0x5f800000020a8823 */ /* 0x000fe200000000ff */
[----:B------:R-:W-:-:S03]  /*1170*/  @!P1 FFMA R3, R3, 1.84467440737095516160e+19, RZ ;  /* 0x5f80000003039823 */ /* 0x000fc600000000ff */
[----:B------:R-:W-:-:S07]  /*1180*/  @!P1 VIADD R7, R7, 0x40 ;  /* 0x0000004007079836 */ /* 0x000fce0000000000 */
.L_x_66:
[----:B------:R-:W-:Y:S01]  /*1190*/  LEA R14, R9, 0xc0800000, 0x17 ;  /* 0xc0800000090e7811 */ /* 0x000fe200078eb8ff */
[----:B------:R-:W-:-:S04]  /*11a0*/  VIADD R11, R11, 0xffffff81 ;  /* 0xffffff810b0b7836 */ /* 0x000fc80000000000 */
[----:B------:R-:W-:Y:S02]  /*11b0*/  IMAD.IADD R14, R3, 0x1, -R14 ;  /* 0x00000001030e7824 */ /* 0x000fe400078e0a0e */
[----:B------:R-:W-:Y:S02]  /*11c0*/  IMAD R3, R11, -0x800000, R10 ;  /* 0xff8000000b037824 */ /* 0x000fe400078e020a */
[----:B------:R-:W0:Y:S01]  /*11d0*/  MUFU.RCP R15, R14 ;  /* 0x0000000e000f7308 */ /* 0x000e220000001000 */
[----:B------:R-:W-:-:S04]  /*11e0*/  FADD.FTZ R16, -R14, -RZ ;  /* 0x800000ff0e107221 */ /* 0x000fc80000010100 */
[----:B0-----:R-:W-:-:S04]  /*11f0*/  FFMA R20, R15, R16, 1 ;  /* 0x3f8000000f147423 */ /* 0x001fc80000000010 */
[----:B------:R-:W-:-:S04]  /*1200*/  FFMA R17, R15, R20, R15 ;  /* 0x000000140f117223 */ /* 0x000fc8000000000f */
[----:B------:R-:W-:-:S04]  /*1210*/  FFMA R10, R3, R17, RZ ;  /* 0x00000011030a7223 */ /* 0x000fc800000000ff */
[----:B------:R-:W-:-:S04]  /*1220*/  FFMA R15, R16, R10, R3 ;  /* 0x0000000a100f7223 */ /* 0x000fc80000000003 */
[----:B------:R-:W-:Y:S01]  /*1230*/  FFMA R20, R17, R15, R10 ;  /* 0x0000000f11147223 */ /* 0x000fe2000000000a */
[----:B------:R-:W-:-:S03]  /*1240*/  IADD3 R10, PT, PT, R11, 0x7f, -R9 ;  /* 0x0000007f0b0a7810 */ /* 0x000fc60007ffe809 */
[----:B------:R-:W-:Y:S02]  /*1250*/  FFMA R15, R16, R20, R3 ;  /* 0x00000014100f7223 */ /* 0x000fe40000000003 */
[----:B------:R-:W-:Y:S02]  /*1260*/  IMAD.IADD R10, R10, 0x1, R7 ;  /* 0x000000010a0a7824 */ /* 0x000fe400078e0207 */
        /* <DEDUP_REMOVED lines=15> */
[----:B------:R-:W-:Y:S02]  /*1360*/  VIADD R14, R11, 0x20 ;  /* 0x000000200b0e7836 */ /* 0x000fe40000000000 */
[-CC-:B------:R-:W-:Y:S01]  /*1370*/  FFMA.RM R10, R17, R15.reuse, R20.reuse ;  /* 0x0000000f110a7223 */ /* 0x180fe20000004014 */
[----:B------:R-:W-:Y:S02]  /*1380*/  ISETP.NE.AND P2, PT, R11, RZ, PT ;  /* 0x000000ff0b00720c */ /* 0x000fe40003f45270 */
[----:B------:R-:W-:Y:S01]  /*1390*/  LOP3.LUT R9, R7, 0x7fffff, RZ, 0xc0, !PT ;  /* 0x007fffff07097812 */ /* 0x000fe200078ec0ff */
[----:B------:R-:W-:Y:S01]  /*13a0*/  FFMA.RP R7, R17, R15, R20 ;  /* 0x0000000f11077223 */ /* 0x000fe20000008014 */
[----:B------:R-:W-:Y:S01]  /*13b0*/  ISETP.NE.AND P1, PT, R11, RZ, PT ;  /* 0x000000ff0b00720c */ /* 0x000fe20003f25270 */
[----:B------:R-:W-:Y:S01]  /*13c0*/  IMAD.MOV R11, RZ, RZ, -R11 ;  /* 0x000000ffff0b7224 */ /* 0x000fe200078e0a0b */
        /* <DEDUP_REMOVED lines=14> */
.L_x_72:
[----:B------:R-:W-:-:S04]  /*14b0*/  LOP3.LUT R3, R3, 0x80000000, RZ, 0xc0, !PT ;  /* 0x8000000003037812 */ /* 0x000fc800078ec0ff */
[----:B------:R-:W-:Y:S01]  /*14c0*/  LOP3.LUT R3, R3, 0x7f800000, RZ, 0xfc, !PT ;  /* 0x7f80000003037812 */ /* 0x000fe200078efcff */
[----:B------:R-:W-:Y:S06]  /*14d0*/  BRA `(.L_x_73) ;  /* 0x0000000000287947 */ /* 0x000fec0003800000 */
.L_x_71:
[----:B------:R-:W-:Y:S01]  /*14e0*/  IMAD R3, R10, 0x800000, R3 ;  /* 0x008000000a037824 */ /* 0x000fe200078e0203 */
[----:B------:R-:W-:Y:S06]  /*14f0*/  BRA `(.L_x_73) ;  /* 0x0000000000207947 */ /* 0x000fec0003800000 */
.L_x_70:
[----:B------:R-:W-:-:S04]  /*1500*/  LOP3.LUT R3, R3, 0x80000000, R10, 0x48, !PT ;  /* 0x8000000003037812 */ /* 0x000fc800078e480a */
[----:B------:R-:W-:Y:S01]  /*1510*/  LOP3.LUT R3, R3, 0x7f800000, RZ, 0xfc, !PT ;  /* 0x7f80000003037812 */ /* 0x000fe200078efcff */
[----:B------:R-:W-:Y:S06]  /*1520*/  BRA `(.L_x_73) ;  /* 0x0000000000147947 */ /* 0x000fec0003800000 */
.L_x_69:
[----:B------:R-:W-:Y:S01]  /*1530*/  LOP3.LUT R3, R3, 0x80000000, R10, 0x48, !PT ;  /* 0x8000000003037812 */ /* 0x000fe200078e480a */
[----:B------:R-:W-:Y:S06]  /*1540*/  BRA `(.L_x_73) ;  /* 0x00000000000c7947 */ /* 0x000fec0003800000 */
.L_x_68:
[----:B------:R-:W0:Y:S01]  /*1550*/  MUFU.RSQ R3, -QNAN ;  /* 0xffc0000000037908 */ /* 0x000e220000001400 */
[----:B------:R-:W-:Y:S05]  /*1560*/  BRA `(.L_x_73) ;  /* 0x0000000000047947 */ /* 0x000fea0003800000 */
.L_x_67:
[----:B------:R-:W-:-:S07]  /*1570*/  FADD.FTZ R3, R2, R3 ;  /* 0x0000000302037221 */ /* 0x000fce0000010000 */
.L_x_73:
[----:B------:R-:W-:-:S04]  /*1580*/  IMAD.MOV.U32 R9, RZ, RZ, 0x0 ;  /* 0x00000000ff097424 */ /* 0x000fc800078e00ff */
[----:B0-----:R-:W-:Y:S05]  /*1590*/  RET.REL.NODEC R8 `(_Z11resizKernelPhPfS0_iiiifff) ;  /* 0xffffffe808987950 */ /* 0x001fea0003c3ffff */
.L_x_74:
        /* <DEDUP_REMOVED lines=14> */
.L_x_89:


//--------------------- .text._Z12copyKernelD2PhS_ii --------------------------
	.section	.text._Z12copyKernelD2PhS_ii,"ax",@progbits
	.align	128
        .global         _Z12copyKernelD2PhS_ii
        .type           _Z12copyKernelD2PhS_ii,@function
        .size           _Z12copyKernelD2PhS_ii,(.L_x_98 - _Z12copyKernelD2PhS_ii)
        .other          _Z12copyKernelD2PhS_ii,@"STO_CUDA_ENTRY STV_DEFAULT"
_Z12copyKernelD2PhS_ii:
.text._Z12copyKernelD2PhS_ii:
        /* <DEDUP_REMOVED lines=8> */
[----:B------:R-:W0:Y:S01]  /*0080*/  LDCU.128 UR8, c[0x0][0x380] ;  /* 0x00007000ff0877ac */ /* 0x000e220008000c00 */
[----:B------:R-:W1:Y:S01]  /*0090*/  LDC R5, c[0x0][0x390] ;  /* 0x0000e400ff057b82 */ /* 0x000e620000000800 */
[----:B------:R-:W2:Y:S01]  /*00a0*/  LDCU.64 UR4, c[0x0][0x358] ;  /* 0x00006b00ff0477ac */ /* 0x000ea20008000a00 */
[----:B0-----:R-:W-:-:S04]  /*00b0*/  IADD3 R2, P0, PT, R0, UR8, RZ ;  /* 0x0000000800027c10 */ /* 0x001fc8000ff1e0ff */
[----:B------:R-:W-:-:S05]  /*00c0*/  LEA.HI.X.SX32 R3, R0, UR9, 0x1, P0 ;  /* 0x0000000900037c11 */ /* 0x000fca00080f0eff */
[----:B--2---:R-:W2:Y:S01]  /*00d0*/  LDG.E.U8 R13, desc[UR4][R2.64] ;  /* 0x00000004020d7981 */ /* 0x004ea2000c1e1100 */
[----:B-1----:R-:W-:Y:S01]  /*00e0*/  IMAD R5, R5, UR7, RZ ;  /* 0x0000000705057c24 */ /* 0x002fe2000f8e02ff */
[----:B------:R-:W-:Y:S02]  /*00f0*/  USHF.R.S32.HI UR6, URZ, 0x1f, UR7 ;  /* 0x0000001fff067899 */ /* 0x000fe40008011407 */
[----:B------:R-:W-:Y:S01]  /*0100*/  IADD3 R6, P1, PT, R2, UR7, RZ ;  /* 0x0000000702067c10 */ /* 0x000fe2000ff3e0ff */
[----:B------:R-:W-:-:S03]  /*0110*/  IMAD R5, R5, 0x3, R0 ;  /* 0x0000000305057824 */ /* 0x000fc600078e0200 */
[----:B------:R-:W-:Y:S02]  /*0120*/  IADD3.X R7, PT, PT, R3, UR6, RZ, P1, !PT ;  /* 0x0000000603077c10 */ /* 0x000fe40008ffe4ff */
[----:B------:R-:W-:-:S04]  /*0130*/  IADD3 R4, P0, PT, R5, UR10, RZ ;  /* 0x0000000a05047c10 */ /* 0x000fc8000ff1e0ff */
[----:B------:R-:W-:-:S05]  /*0140*/  LEA.HI.X.SX32 R5, R5, UR11, 0x1, P0 ;  /* 0x0000000b05057c11 */ /* 0x000fca00080f0eff */
[----:B--2---:R-:W-:Y:S04]  /*0150*/  STG.E.U8 desc[UR4][R4.64], R13 ;  /* 0x0000000d04007986 */ /* 0x004fe8000c101104 */
[----:B------:R-:W2:Y:S01]  /*0160*/  LDG.E.U8 R15, desc[UR4][R6.64] ;  /* 0x00000004060f7981 */ /* 0x000ea2000c1e1100 */
[----:B------:R-:W-:Y:S02]  /*0170*/  IADD3 R8, P1, PT, R6, UR7, RZ ;  /* 0x0000000706087c10 */ /* 0x000fe4000ff3e0ff */
[----:B------:R-:W-:Y:S02]  /*0180*/  IADD3 R2, P0, PT, R4, UR7, RZ ;  /* 0x0000000704027c10 */ /* 0x000fe4000ff1e0ff */
[----:B------:R-:W-:Y:S02]  /*0190*/  IADD3.X R9, PT, PT, R7, UR6, RZ, P1, !PT ;  /* 0x0000000607097c10 */ /* 0x000fe40008ffe4ff */
[----:B------:R-:W-:-:S05]  /*01a0*/  IADD3.X R3, PT, PT, R5, UR6, RZ, P0, !PT ;  /* 0x0000000605037c10 */ /* 0x000fca00087fe4ff */
[----:B--2---:R-:W-:Y:S04]  /*01b0*/  STG.E.U8 desc[UR4][R2.64], R15 ;  /* 0x0000000f02007986 */ /* 0x004fe8000c101104 */
[----:B------:R-:W2:Y:S01]  /*01c0*/  LDG.E.U8 R9, desc[UR4][R8.64] ;  /* 0x0000000408097981 */ /* 0x000ea2000c1e1100 */
[----:B------:R-:W-:-:S04]  /*01d0*/  IADD3 R10, P0, PT, R2, UR7, RZ ;  /* 0x00000007020a7c10 */ /* 0x000fc8000ff1e0ff */
[----:B------:R-:W-:-:S05]  /*01e0*/  IADD3.X R11, PT, PT, R3, UR6, RZ, P0, !PT ;  /* 0x00000006030b7c10 */ /* 0x000fca00087fe4ff */
[----:B--2---:R-:W-:Y:S01]  /*01f0*/  STG.E.U8 desc[UR4][R10.64], R9 ;  /* 0x000000090a007986 */ /* 0x004fe2000c101104 */
[----:B------:R-:W-:Y:S05]  /*0200*/  EXIT ;  /* 0x000000000000794d */ /* 0x000fea0003800000 */
.L_x_75:
        /* <DEDUP_REMOVED lines=15> */
.L_x_98:


//--------------------- .text._Z15copyKernelAlignPhS_iiii --------------------------
	.section	.text._Z15copyKernelAlignPhS_iiii,"ax",@progbits
	.align	128
        .global         _Z15copyKernelAlignPhS_iiii
        .type           _Z15copyKernelAlignPhS_iiii,@function
        .size           _Z15copyKernelAlignPhS_iiii,(.L_x_99 - _Z15copyKernelAlignPhS_iiii)
        .other          _Z15copyKernelAlignPhS_iiii,@"STO_CUDA_ENTRY STV_DEFAULT"
_Z15copyKernelAlignPhS_iiii:
.text._Z15copyKernelAlignPhS_iiii:
[----:B------:R-:W-:Y:S01]  /*0000*/  LDC R1, c[0x0][0x37c] ;  /* 0x0000df00ff017b82 */ /* 0x000fe20000000800 */
[----:B------:R-:W0:Y:S01]  /*0010*/  S2R R5, SR_TID.X ;  /* 0x0000000000057919 */ /* 0x000e220000002100 */
[----:B------:R-:W1:Y:S06]  /*0020*/  LDCU UR4, c[0x0][0x394] ;  /* 0x00007280ff0477ac */ /* 0x000e6c0008000800 */
[----:B------:R-:W2:Y:S08]  /*0030*/  LDC.64 R2, c[0x0][0x398] ;  /* 0x0000e600ff027b82 */ /* 0x000eb00000000a00 */
[----:B------:R-:W0:Y:S08]  /*0040*/  S2UR UR5, SR_CTAID.X ;  /* 0x00000000000579c3 */ /* 0x000e300000002500 */
[----:B------:R-:W0:Y:S01]  /*0050*/  LDC R0, c[0x0][0x360] ;  /* 0x0000d800ff007b82 */ /* 0x000e220000000800 */
[----:B-1----:R-:W-:-:S06]  /*0060*/  UIMAD UR4, UR4, 0x3, URZ ;  /* 0x00000003040478a4 */ /* 0x002fcc000f8e02ff */
[----:B--2---:R-:W-:Y:S02]  /*0070*/  VIADD R3, R3, UR4 ;  /* 0x0000000403037c36 */ /* 0x004fe40008000000 */
[----:B0-----:R-:W-:Y:S02]  /*0080*/  IMAD R0, R0, UR5, R5 ;  /* 0x0000000500007c24 */ /* 0x001fe4000f8e0205 */
[----:B------:R-:W-:-:S05]  /*0090*/  IMAD R5, R3, R2, RZ ;  /* 0x0000000203057224 */ /* 0x000fca00078e02ff */
[----:B------:R-:W-:-:S13]  /*00a0*/  ISETP.GE.AND P0, PT, R0, R5, PT ;  /* 0x000000050000720c */ /* 0x000fda0003f06270 */
[----:B------:R-:W-:Y:S05]  /*00b0*/  @P0 EXIT ;  /* 0x000000000000094d */ /* 0x000fea0003800000 */
[-C--:B------:R-:W-:Y:S02]  /*00c0*/  IABS R9, R3.reuse ;  /* 0x0000000300097213 */ /* 0x080fe40000000000 */
[----:B------:R-:W-:Y:S02]  /*00d0*/  IABS R10, R0 ;  /* 0x00000000000a7213 */ /* 0x000fe40000000000 */
[----:B------:R-:W0:Y:S01]  /*00e0*/  I2F.RP R6, R9 ;  /* 0x0000000900067306 */ /* 0x000e220000209400 */
[----:B------:R-:W-:Y:S02]  /*00f0*/  IABS R11, R3 ;  /* 0x00000003000b7213 */ /* 0x000fe40000000000 */
[----:B------:R-:W-:-:S05]  /*0100*/  ISETP.GE.AND P2, PT, R0, RZ, PT ;  /* 0x000000ff0000720c */ /* 0x000fca0003f46270 */
[----:B0-----:R-:W0:Y:S02]  /*0110*/  MUFU.RCP R6, R6 ;  /* 0x0000000600067308 */ /* 0x001e240000001000 */
[----:B0-----:R-:W-:Y:S02]  /*0120*/  VIADD R4, R6, 0xffffffe ;  /* 0x0ffffffe06047836 */ /* 0x001fe40000000000 */
[----:B------:R-:W-:-:S04]  /*0130*/  IMAD.MOV R6, RZ, RZ, -R11 ;  /* 0x000000ffff067224 */ /* 0x000fc800078e0a0b */
[----:B------:R0:W1:Y:S02]  /*0140*/  F2I.FTZ.U32.TRUNC.NTZ R5, R4 ;  /* 0x0000000400057305 */ /* 0x000064000021f000 */
[----:B0-----:R-:W-:Y:S02]  /*0150*/  IMAD.MOV.U32 R4, RZ, RZ, RZ ;  /* 0x000000ffff047224 */ /* 0x001fe400078e00ff */
[----:B-1----:R-:W-:-:S04]  /*0160*/  IMAD.MOV R8, RZ, RZ, -R5 ;  /* 0x000000ffff087224 */ /* 0x002fc800078e0a05 */
[----:B------:R-:W-:Y:S02]  /*0170*/  IMAD R7, R8, R9, RZ ;  /* 0x0000000908077224 */ /* 0x000fe400078e02ff */
[----:B------:R-:W-:Y:S02]  /*0180*/  IMAD.MOV.U32 R8, RZ, RZ, R10 ;  /* 0x000000ffff087224 */ /* 0x000fe400078e000a */
[----:B------:R-:W-:-:S06]  /*0190*/  IMAD.HI.U32 R5, R5, R7, R4 ;  /* 0x0000000705057227 */ /* 0x000fcc00078e0004 */
[----:B------:R-:W-:-:S04]  /*01a0*/  IMAD.HI.U32 R5, R5, R8, RZ ;  /* 0x0000000805057227 */ /* 0x000fc800078e00ff */
[----:B------:R-:W-:Y:S01]  /*01b0*/  IMAD R4, R5, R6, R8 ;  /* 0x0000000605047224 */ /* 0x000fe200078e0208 */
[----:B------:R-:W-:-:S04]  /*01c0*/  LOP3.LUT R6, RZ, R3, RZ, 0x33, !PT ;  /* 0x00000003ff067212 */ /* 0x000fc800078e33ff */
[----:B------:R-:W-:-:S13]  /*01d0*/  ISETP.GT.U32.AND P0, PT, R9, R4, PT ;  /* 0x000000040900720c */ /* 0x000fda0003f04070 */
[----:B------:R-:W-:-:S04]  /*01e0*/  @!P0 IADD3 R4, PT, PT, R4, -R9, RZ ;  /* 0x8000000904048210 */ /* 0x000fc80007ffe0ff */
[----:B------:R-:W-:Y:S01]  /*01f0*/  ISETP.GT.U32.AND P1, PT, R9, R4, PT ;  /* 0x000000040900720c */ /* 0x000fe20003f24070 */
[----:B------:R-:W-:-:S05]  /*0200*/  IMAD.IADD R7, R4, 0x1, -R9 ;  /* 0x0000000104077824 */ /* 0x000fca00078e0a09 */
[----:B------:R-:W-:Y:S02]  /*0210*/  SEL R7, R7, R4, !P1 ;  /* 0x0000000407077207 */ /* 0x000fe40004800000 */
[----:B------:R-:W-:-:S03]  /*0220*/  ISETP.NE.AND P1, PT, R3, RZ, PT ;  /* 0x000000ff0300720c */ /* 0x000fc60003f25270 */
[----:B------:R-:W-:-:S05]  /*0230*/  @!P2 IMAD.MOV R7, RZ, RZ, -R7 ;  /* 0x000000ffff07a224 */ /* 0x000fca00078e0a07 */
[----:B------:R-:W-:-:S04]  /*0240*/  SEL R7, R6, R7, !P1 ;  /* 0x0000000706077207 */ /* 0x000fc80004800000 */
[----:B------:R-:W-:-:S13]  /*0250*/  ISETP.GE.AND P2, PT, R7, UR4, PT ;  /* 0x0000000407007c0c */ /* 0x000fda000bf46270 */
[----:B------:R-:W-:Y:S05]  /*0260*/  @P2 EXIT ;  /* 0x000000000000294d */ /* 0x000fea0003800000 */
[----:B------:R-:W-:Y:S01]  /*0270*/  ISETP.GE.U32.AND P2, PT, R4, R9, PT ;  /* 0x000000090400720c */ /* 0x000fe20003f46070 */
[----:B------:R-:W-:Y:S01]  /*0280*/  @!P0 VIADD R5, R5, 0x1 ;  /* 0x0000000105058836 */ /* 0x000fe20000000000 */
[----:B------:R-:W-:Y:S01]  /*0290*/  LOP3.LUT R0, R0, R3, RZ, 0x3c, !PT ;  /* 0x0000000300007212 */ /* 0x000fe200078e3cff */
[----:B------:R-:W0:Y:S03]  /*02a0*/  LDCU.128 UR8, c[0x0][0x380] ;  /* 0x00007000ff0877ac */ /* 0x000e260008000c00 */
[----:B------:R-:W-:Y:S01]  /*02b0*/  ISETP.GE.AND P3, PT, R0, RZ, PT ;  /* 0x000000ff0000720c */ /* 0x000fe20003f66270 */
[----:B------:R-:W1:Y:S01]  /*02c0*/  LDCU.64 UR6, c[0x0][0x358] ;  /* 0x00006b00ff0677ac */ /* 0x000e620008000a00 */
[----:B------:R-:W2:Y:S05]  /*02d0*/  LDCU UR5, c[0x0][0x390] ;  /* 0x00007200ff0577ac */ /* 0x000eaa0008000800 */
[----:B------:R-:W-:-:S06]  /*02e0*/  @P2 IADD3 R5, PT, PT, R5, 0x1, RZ ;  /* 0x0000000105052810 */ /* 0x000fcc0007ffe0ff */
[----:B------:R-:W-:-:S05]  /*02f0*/  @!P3 IMAD.MOV R5, RZ, RZ, -R5 ;  /* 0x000000ffff05b224 */ /* 0x000fca00078e0a05 */
[----:B------:R-:W-:-:S05]  /*0300*/  SEL R6, R6, R5, !P1 ;  /* 0x0000000506067207 */ /* 0x000fca0004800000 */
[----:B------:R-:W-:-:S05]  /*0310*/  IMAD R3, R3, R6, R7 ;  /* 0x0000000603037224 */ /* 0x000fca00078e0207 */
[----:B0-----:R-:W-:-:S04]  /*0320*/  IADD3 R4, P0, PT, R3, UR8, RZ ;  /* 0x0000000803047c10 */ /* 0x001fc8000ff1e0ff */
[----:B------:R-:W-:-:S06]  /*0330*/  LEA.HI.X.SX32 R5, R3, UR9, 0x1, P0 ;  /* 0x0000000903057c11 */ /* 0x000fcc00080f0eff */
[----:B-1----:R-:W3:Y:S01]  /*0340*/  LDG.E.U8 R5, desc[UR6][R4.64] ;  /* 0x0000000604057981 */ /* 0x002ee2000c1e1100 */
[----:B--2---:R-:W-:-:S06]  /*0350*/  UIMAD UR5, UR4, UR5, URZ ;  /* 0x00000005040572a4 */ /* 0x004fcc000f8e02ff */
[----:B------:R-:W-:-:S04]  /*0360*/  IMAD R3, R2, UR5, R7 ;  /* 0x0000000502037c24 */ /* 0x000fc8000f8e0207 */
[----:B------:R-:W-:-:S05]  /*0370*/  IMAD R3, R6, UR4, R3 ;  /* 0x0000000406037c24 */ /* 0x000fca000f8e0203 */
[----:B------:R-:W-:-:S04]  /*0380*/  IADD3 R2, P0, PT, R3, UR10, RZ ;  /* 0x0000000a03027c10 */ /* 0x000fc8000ff1e0ff */
[----:B------:R-:W-:-:S05]  /*0390*/  LEA.HI.X.SX32 R3, R3, UR11, 0x1, P0 ;  /* 0x0000000b03037c11 */ /* 0x000fca00080f0eff */
[----:B---3--:R-:W-:Y:S01]  /*03a0*/  STG.E.U8 desc[UR6][R2.64], R5 ;  /* 0x0000000502007986 */ /* 0x008fe2000c101106 */
[----:B------:R-:W-:Y:S05]  /*03b0*/  EXIT ;  /* 0x000000000000794d */ /* 0x000fea0003800000 */
.L_x_76:
        /* <DEDUP_REMOVED lines=12> */
.L_x_99:


//--------------------- .text._Z10copyKernelPhS_ii --------------------------
	.section	.text._Z10copyKernelPhS_ii,"ax",@progbits
	.align	128
        .global         _Z10copyKernelPhS_ii
        .type           _Z10copyKernelPhS_ii,@function
        .size           _Z10copyKernelPhS_ii,(.L_x_100 - _Z10copyKernelPhS_ii)
        .other          _Z10copyKernelPhS_ii,@"STO_CUDA_ENTRY STV_DEFAULT"
_Z10copyKernelPhS_ii:
.text._Z10copyKernelPhS_ii:
        /* <DEDUP_REMOVED lines=33> */
.L_x_77:
        /* <DEDUP_REMOVED lines=15> */
.L_x_100:


//--------------------- .nv.shared.reserved.0     --------------------------
	.section	.nv.shared.reserved.0,"aw",@nobits
	.weak		__nv_reservedSMEM_offset_0_alias
	.size		__nv_reservedSMEM_offset_0_alias, 0, 64
	.other		__nv_reservedSMEM_offset_0_alias,@"STO_CUDA_RESERVED_SHARED STV_DEFAULT"
__nv_reservedSMEM_offset_0_alias:
	.zero		0
	.zero		64


//--------------------- .nv.constant0._Z16normYolov3KernelPfS_iiffffff --------------------------
	.section	.nv.constant0._Z16normYolov3KernelPfS_iiffffff,"a",@progbits
	.sectionflags	@""
	.align	4
.nv.constant0._Z16normYolov3KernelPfS_iiffffff:
	.zero		944


//--------------------- .nv.constant0._Z12normD2KernelPfS_iiffffff --------------------------
	.section	.nv.constant0._Z12normD2KernelPfS_iiffffff,"a",@progbits
	.sectionflags	@""
	.align	4
.nv.constant0._Z12normD2KernelPfS_iiffffff:
	.zero		944


//--------------------- .nv.constant0._Z17transformD2KernelPfS_ii --------------------------
	.section	.nv.constant0._Z17transformD2KernelPfS_ii,"a",@progbits
	.sectionflags	@""
	.align	4
.nv.constant0._Z17transformD2KernelPfS_ii:
	.zero		920


//--------------------- .nv.constant0._Z14resizeD2KernelPhPfiiiiffii --------------------------
	.section	.nv.constant0._Z14resizeD2KernelPhPfiiiiffii,"a",@progbits
	.sectionflags	@""
	.align	4
.nv.constant0._Z14resizeD2KernelPhPfiiiiffii:
	.zero		944


//--------------------- .nv.constant0._Z9copyArrayPfS_i --------------------------
	.section	.nv.constant0._Z9copyArrayPfS_i,"a",@progbits
	.sectionflags	@""
	.align	4
.nv.constant0._Z9copyArrayPfS_i:
	.zero		916


//--------------------- .nv.constant0._Z13paddingKernelPKfPfiiib --------------------------
	.section	.nv.constant0._Z13paddingKernelPKfPfiiib,"a",@progbits
	.sectionflags	@""
	.align	4
.nv.constant0._Z13paddingKernelPKfPfiiib:
	.zero		925


//--------------------- .nv.constant0._Z17resizKernel_torchPhPfS0_iiiifff --------------------------
	.section	.nv.constant0._Z17resizKernel_torchPhPfS0_iiiifff,"a",@progbits
	.sectionflags	@""
	.align	4
.nv.constant0._Z17resizKernel_torchPhPfS0_iiiifff:
	.zero		948


//--------------------- .nv.constant0._Z11resizKernelPhPfS0_iiiifff --------------------------
	.section	.nv.constant0._Z11resizKernelPhPfS0_iiiifff,"a",@progbits
	.sectionflags	@""
	.align	4
.nv.constant0._Z11resizKernelPhPfS0_iiiifff:
	.zero		948


//--------------------- .nv.constant0._Z12copyKernelD2PhS_ii --------------------------
	.section	.nv.constant0._Z12copyKernelD2PhS_ii,"a",@progbits
	.sectionflags	@""
	.align	4
.nv.constant0._Z12copyKernelD2PhS_ii:
	.zero		920


//--------------------- .nv.constant0._Z15copyKernelAlignPhS_iiii --------------------------
	.section	.nv.constant0._Z15copyKernelAlignPhS_iiii,"a",@progbits
	.sectionflags	@""
	.align	4
.nv.constant0._Z15copyKernelAlignPhS_iiii:
	.zero		928


//--------------------- .nv.constant0._Z10copyKernelPhS_ii --------------------------
	.section	.nv.constant0._Z10copyKernelPhS_ii,"a",@progbits
	.sectionflags	@""
	.align	4
.nv.constant0._Z10copyKernelPhS_ii:
	.zero		920


//--------------------- SYMBOLS --------------------------

	.type		.nv.reservedSmem.offset0,@object
	.size		.nv.reservedSmem.offset0,0x4
